// auto-generated by cutlass_sweep.fmha — config: {"arch": "sm_90", "direction": "fwd", "dtype": "bf16", "head_dim": 160, "mask": "none", "schedule": "tma", "tile_kv": 64, "tile_q": 64}
#include "cutlass/cutlass.h"
#include "cute/tensor.hpp"
#include "cutlass/device_kernel.h"
#include "cutlass/kernel_hardware_info.h"
#include "88_hopper_fmha/collective/fmha_fusion.hpp"
#include "88_hopper_fmha/kernel/fmha_kernel_builder.hpp"

using namespace cute;
using Element = cutlass::bfloat16_t;
using TileShape = Shape<_64, _64, _160>;
using StrideQ = cute::tuple<int, _1, cute::tuple<int, int>>;
using StrideK = cute::tuple<int, _1, cute::tuple<int, int>>;
using StrideV = cute::tuple<int, cute::_1, cute::tuple<int, int>>;

using Kernel = typename cutlass::fmha::kernel::FmhaBuilder<
    Element, float, float,
    TileShape, StrideQ, StrideK, StrideV,
    cutlass::fmha::collective::DefaultFusion,
    cutlass::gemm::KernelTma
  >::Kernel;

auto* _anchor = &cutlass::device_kernel<Kernel>;


// ===== COMPILED SASS (sm_90a) =====

	.target	sm_90a

	.elftype	@"ET_EXEC"


//--------------------- .note.nv.tkinfo           --------------------------
	.section	.note.nv.tkinfo,"",@"SHT_NOTE"
	.sectionflags	@"SHF_NOTE_NV_TKINFO"
	.tkinfo
        /*0018*/ 	.word	0x00000002
        /*0030*/ 	.string	""
        /*0030*/ 	.string	"ptxas"
        /*0030*/ 	.string	"Cuda compilation tools, release 13.0, V13.0.88"
        /*0030*/ 	.string	"Build cuda_13.0.r13.0/compiler.36424714_0"
        /*0030*/ 	.string	"-arch sm_90a -m 64 "



//--------------------- .note.nv.cuinfo           --------------------------
	.section	.note.nv.cuinfo,"",@"SHT_NOTE"
	.sectionflags	@"SHF_NOTE_NV_CUINFO"
        /*0018*/ 	.short	0x0002
        /*001a*/ 	.short	0x005a
        /*001c*/ 	.short	0x0082
	.zero		2


//--------------------- .nv.info                  --------------------------
	.section	.nv.info,"",@"SHT_CUDA_INFO"
	.align	4


	//----- nvinfo : EIATTR_REGCOUNT
	.align		4
        /*0000*/ 	.byte	0x04, 0x2f
        /*0002*/ 	.short	(.L_16 - .L_15)
	.align		4
.L_15:
        /*0004*/ 	.word	index@(_ZN7cutlass13device_kernelINS_4fmha6kernel13FmhaKernelTmaINS1_10collective15FmhaMainloopTmaINS_10bfloat16_tEfN4cute5tupleIJNS7_1CILi64EEESA_NS9_ILi160EEEEEENS4_13DefaultFusionEJEEENS4_15FmhaFwdEpilogueIS6_fNS8_IJSA_SB_SA_EEEEEJEEEEEvNT_6ParamsE)
        /*0008*/ 	.word	0x0000009e


	//----- nvinfo : EIATTR_FRAME_SIZE
	.align		4
.L_16:
        /*000c*/ 	.byte	0x04, 0x11
        /*000e*/ 	.short	(.L_18 - .L_17)
	.align		4
.L_17:
        /*0010*/ 	.word	index@($__internal_0_$__cuda_sm20_rcp_rn_f32_slowpath)
        /*0014*/ 	.word	0x00000000


	//----- nvinfo : EIATTR_FRAME_SIZE
	.align		4
.L_18:
        /*0018*/ 	.byte	0x04, 0x11
        /*001a*/ 	.short	(.L_20 - .L_19)
	.align		4
.L_19:
        /*001c*/ 	.word	index@(_ZN7cutlass13device_kernelINS_4fmha6kernel13FmhaKernelTmaINS1_10collective15FmhaMainloopTmaINS_10bfloat16_tEfN4cute5tupleIJNS7_1CILi64EEESA_NS9_ILi160EEEEEENS4_13DefaultFusionEJEEENS4_15FmhaFwdEpilogueIS6_fNS8_IJSA_SB_SA_EEEEEJEEEEEvNT_6ParamsE)
        /*0020*/ 	.word	0x00000000


	//----- nvinfo : EIATTR_MIN_STACK_SIZE
	.align		4
.L_20:
        /*0024*/ 	.byte	0x04, 0x12
        /*0026*/ 	.short	(.L_22 - .L_21)
	.align		4
.L_21:
        /*0028*/ 	.word	index@(_ZN7cutlass13device_kernelINS_4fmha6kernel13FmhaKernelTmaINS1_10collective15FmhaMainloopTmaINS_10bfloat16_tEfN4cute5tupleIJNS7_1CILi64EEESA_NS9_ILi160EEEEEENS4_13DefaultFusionEJEEENS4_15FmhaFwdEpilogueIS6_fNS8_IJSA_SB_SA_EEEEEJEEEEEvNT_6ParamsE)
        /*002c*/ 	.word	0x00000000
.L_22:


//--------------------- .nv.compat                --------------------------
	.section	.nv.compat,"",@"SHT_CUDA_COMPAT_INFO"
	.align	4
        /*0000*/ 	.byte	0x02, 0x09, 0x01, 0x00, 0x02, 0x02, 0x04, 0x00, 0x02, 0x05, 0x05, 0x00, 0x03, 0x07, 0x01, 0x01
        /*0010*/ 	.byte	0x02, 0x03, 0x01, 0x00, 0x02, 0x06, 0x01, 0x00, 0x04, 0x0b, 0x08, 0x00, 0x00, 0x00, 0x00, 0x00
        /*0020*/ 	.byte	0x00, 0x00, 0x00, 0x00


//--------------------- .nv.info._ZN7cutlass13device_kernelINS_4fmha6kernel13FmhaKernelTmaINS1_10collective15FmhaMainloopTmaINS_10bfloat16_tEfN4cute5tupleIJNS7_1CILi64EEESA_NS9_ILi160EEEEEENS4_13DefaultFusionEJEEENS4_15FmhaFwdEpilogueIS6_fNS8_IJSA_SB_SA_EEEEEJEEEEEvNT_6ParamsE --------------------------
	.section	.nv.info._ZN7cutlass13device_kernelINS_4fmha6kernel13FmhaKernelTmaINS1_10collective15FmhaMainloopTmaINS_10bfloat16_tEfN4cute5tupleIJNS7_1CILi64EEESA_NS9_ILi160EEEEEENS4_13DefaultFusionEJEEENS4_15FmhaFwdEpilogueIS6_fNS8_IJSA_SB_SA_EEEEEJEEEEEvNT_6ParamsE,"",@"SHT_CUDA_INFO"
	.sectionflags	@""
	.align	4


	//----- nvinfo : EIATTR_CUDA_API_VERSION
	.align		4
        /*0000*/ 	.byte	0x04, 0x37
        /*0002*/ 	.short	(.L_24 - .L_23)
.L_23:
        /*0004*/ 	.word	0x00000082


	//----- nvinfo : EIATTR_KPARAM_INFO
	.align		4
.L_24:
        /*0008*/ 	.byte	0x04, 0x17
        /*000a*/ 	.short	(.L_26 - .L_25)
.L_25:
        /*000c*/ 	.word	0x00000000
        /*0010*/ 	.short	0x0000
        /*0012*/ 	.short	0x0070
        /*0014*/ 	.byte	0x00, 0xf0, 0x01, 0x20


	//----- nvinfo : EIATTR_SPARSE_MMA_MASK
	.align		4
.L_26:
        /*0018*/ 	.byte	0x03, 0x50
        /*001a*/ 	.short	0x0000


	//----- nvinfo : EIATTR_MAXREG_COUNT
	.align		4
        /*001c*/ 	.byte	0x03, 0x1b
        /*001e*/ 	.short	0x00ff


	//----- nvinfo : EIATTR_NUM_BARRIERS
	.align		4
        /*0020*/ 	.byte	0x02, 0x4c
        /*0022*/ 	.byte	0x02
	.zero		1


	//----- nvinfo : EIATTR_EXTERNS
	.align		4
        /*0024*/ 	.byte	0x04, 0x0f
        /*0026*/ 	.short	(.L_28 - .L_27)


	//   ....[0]....
	.align		4
.L_27:
        /*0028*/ 	.word	index@(__assertfail)


	//----- nvinfo : EIATTR_MERCURY_ISA_VERSION
	.align		4
.L_28:
        /*002c*/ 	.byte	0x03, 0x5f
        /*002e*/ 	.short	0x0101


	//----- nvinfo : EIATTR_COOP_GROUP_MASK_REGIDS
	.align		4
        /*0030*/ 	.byte	0x04, 0x29
        /*0032*/ 	.short	(.L_30 - .L_29)


	//   ....[0]....
.L_29:
        /*0034*/ 	.word	0xffffffff


	//   ....[1]....
        /*0038*/ 	.word	0xffffffff


	//   ....[2]....
        /*003c*/ 	.word	0xffffffff


	//   ....[3]....
        /*0040*/ 	.word	0xffffffff


	//   ....[4]....
        /*0044*/ 	.word	0xffffffff


	//   ....[5]....
        /*0048*/ 	.word	0xffffffff


	//   ....[6]....
        /*004c*/ 	.word	0xffffffff


	//   ....[7]....
        /*0050*/ 	.word	0xffffffff


	//   ....[8]....
        /*0054*/ 	.word	0xffffffff


	//   ....[9]....
        /*0058*/ 	.word	0xffffffff


	//   ....[10]....
        /*005c*/ 	.word	0xffffffff


	//   ....[11]....
        /*0060*/ 	.word	0xffffffff


	//   ....[12]....
        /*0064*/ 	.word	0xffffffff


	//   ....[13]....
        /*0068*/ 	.word	0xffffffff


	//   ....[14]....
        /*006c*/ 	.word	0xffffffff


	//   ....[15]....
        /*0070*/ 	.word	0xffffffff


	//   ....[16]....
        /*0074*/ 	.word	0xffffffff


	//----- nvinfo : EIATTR_COOP_GROUP_INSTR_OFFSETS
	.align		4
.L_30:
        /*0078*/ 	.byte	0x04, 0x28
        /*007a*/ 	.short	(.L_32 - .L_31)


	//   ....[0]....
.L_31:
        /*007c*/ 	.word	0x00000050


	//   ....[1]....
        /*0080*/ 	.word	0x00000140


	//   ....[2]....
        /*0084*/ 	.word	0x00000270


	//   ....[3]....
        /*0088*/ 	.word	0x00000410


	//   ....[4]....
        /*008c*/ 	.word	0x000005b0


	//   ....[5]....
        /*0090*/ 	.word	0x00002320


	//   ....[6]....
        /*0094*/ 	.word	0x00002380


	//   ....[7]....
        /*0098*/ 	.word	0x000023a0


	//   ....[8]....
        /*009c*/ 	.word	0x000023c0


	//   ....[9]....
        /*00a0*/ 	.word	0x00004650


	//   ....[10]....
        /*00a4*/ 	.word	0x00004670


	//   ....[11]....
        /*00a8*/ 	.word	0x00004690


	//   ....[12]....
        /*00ac*/ 	.word	0x000046b0


	//   ....[13]....
        /*00b0*/ 	.word	0x00006840


	//   ....[14]....
        /*00b4*/ 	.word	0x00006870


	//   ....[15]....
        /*00b8*/ 	.word	0x000068b0


	//   ....[16]....
        /*00bc*/ 	.word	0x000068d0


	//----- nvinfo : EIATTR_SYSCALL_OFFSETS
	.align		4
.L_32:
        /*00c0*/ 	.byte	0x04, 0x46
        /*00c2*/ 	.short	(.L_34 - .L_33)


	//   ....[0]....
.L_33:
        /*00c4*/ 	.word	0x00007510


	//   ....[1]....
        /*00c8*/ 	.word	0x00007630


	//----- nvinfo : EIATTR_MBARRIER_INSTR_OFFSETS
	.align		4
.L_34:
        /*00cc*/ 	.byte	0x04, 0x39
        /*00ce*/ 	.short	(.L_36 - .L_35)


	//   ....[0]....
.L_35:
        /*00d0*/ 	.word	0x00000240
        /*00d4*/ 	.word	0x000000ff
        /*00d8*/ 	.word	0x00019040
        /*00dc*/ 	.short	0x0100
        /*00de*/ 	.byte	0x08
	.zero		1


	//   ....[1]....
        /*00e0*/ 	.word	0x00000250
        /*00e4*/ 	.word	0x000000ff
        /*00e8*/ 	.word	0x00019048
        /*00ec*/ 	.short	0x0100
        /*00ee*/ 	.byte	0x08
	.zero		1


	//   ....[2]....
        /*00f0*/ 	.word	0x00000380
        /*00f4*/ 	.word	0x000000ff
        /*00f8*/ 	.word	0x00019000
        /*00fc*/ 	.short	0x0100
        /*00fe*/ 	.byte	0x08
	.zero		1


	//   ....[3]....
        /*0100*/ 	.word	0x00000390
        /*0104*/ 	.word	0x000000ff
        /*0108*/ 	.word	0x00019020
        /*010c*/ 	.short	0x0100
        /*010e*/ 	.byte	0x08
	.zero		1


	//   ....[4]....
        /*0110*/ 	.word	0x000003a0
        /*0114*/ 	.word	0x000000ff
        /*0118*/ 	.word	0x00019008
        /*011c*/ 	.short	0x0100
        /*011e*/ 	.byte	0x08
	.zero		1


	//   ....[5]....
        /*0120*/ 	.word	0x000003b0
        /*0124*/ 	.word	0x000000ff
        /*0128*/ 	.word	0x00019028
        /*012c*/ 	.short	0x0100
        /*012e*/ 	.byte	0x08
	.zero		1


	//   ....[6]....
        /*0130*/ 	.word	0x000003c0
        /*0134*/ 	.word	0x000000ff
        /*0138*/ 	.word	0x00019010
        /*013c*/ 	.short	0x0100
        /*013e*/ 	.byte	0x08
	.zero		1


	//   ....[7]....
        /*0140*/ 	.word	0x000003d0
        /*0144*/ 	.word	0x000000ff
        /*0148*/ 	.word	0x00019030
        /*014c*/ 	.short	0x0100
        /*014e*/ 	.byte	0x08
	.zero		1


	//   ....[8]....
        /*0150*/ 	.word	0x000003e0
        /*0154*/ 	.word	0x000000ff
        /*0158*/ 	.word	0x00019018
        /*015c*/ 	.short	0x0100
        /*015e*/ 	.byte	0x08
	.zero		1


	//   ....[9]....
        /*0160*/ 	.word	0x000003f0
        /*0164*/ 	.word	0x000000ff
        /*0168*/ 	.word	0x00019038
        /*016c*/ 	.short	0x0100
        /*016e*/ 	.byte	0x08
	.zero		1


	//   ....[10]....
        /*0170*/ 	.word	0x00000520
        /*0174*/ 	.word	0x000000ff
        /*0178*/ 	.word	0x00019050
        /*017c*/ 	.short	0x0100
        /*017e*/ 	.byte	0x08
	.zero		1


	//   ....[11]....
        /*0180*/ 	.word	0x00000530
        /*0184*/ 	.word	0x000000ff
        /*0188*/ 	.word	0x00019070
        /*018c*/ 	.short	0x0100
        /*018e*/ 	.byte	0x08
	.zero		1


	//   ....[12]....
        /*0190*/ 	.word	0x00000540
        /*0194*/ 	.word	0x000000ff
        /*0198*/ 	.word	0x00019058
        /*019c*/ 	.short	0x0100
        /*019e*/ 	.byte	0x08
	.zero		1


	//   ....[13]....
        /*01a0*/ 	.word	0x00000550
        /*01a4*/ 	.word	0x000000ff
        /*01a8*/ 	.word	0x00019078
        /*01ac*/ 	.short	0x0100
        /*01ae*/ 	.byte	0x08
	.zero		1


	//   ....[14]....
        /*01b0*/ 	.word	0x00000560
        /*01b4*/ 	.word	0x000000ff
        /*01b8*/ 	.word	0x00019060
        /*01bc*/ 	.short	0x0100
        /*01be*/ 	.byte	0x08
	.zero		1


	//   ....[15]....
        /*01c0*/ 	.word	0x00000570
        /*01c4*/ 	.word	0x000000ff
        /*01c8*/ 	.word	0x00019080
        /*01cc*/ 	.short	0x0100
        /*01ce*/ 	.byte	0x08
	.zero		1


	//   ....[16]....
        /*01d0*/ 	.word	0x00000580
        /*01d4*/ 	.word	0x000000ff
        /*01d8*/ 	.word	0x00019068
        /*01dc*/ 	.short	0x0100
        /*01de*/ 	.byte	0x08
	.zero		1


	//   ....[17]....
        /*01e0*/ 	.word	0x00000590
        /*01e4*/ 	.word	0x000000ff
        /*01e8*/ 	.word	0x00019088
        /*01ec*/ 	.short	0x0100
        /*01ee*/ 	.byte	0x08
	.zero		1


	//   ....[18]....
        /*01f0*/ 	.word	0x000006c0
        /*01f4*/ 	.word	0x00000003
        /*01f8*/ 	.word	0x00019048
        /*01fc*/ 	.short	0x010a
        /*01fe*/ 	.byte	0x3f
	.zero		1


	//   ....[19]....
        /*0200*/ 	.word	0x00000b20
        /*0204*/ 	.word	0x00000000
        /*0208*/ 	.word	0x00019020
        /*020c*/ 	.short	0x010a
        /*020e*/ 	.byte	0x3f
	.zero		1


	//   ....[20]....
        /*0210*/ 	.word	0x00000e50
        /*0214*/ 	.word	0x00000000
        /*0218*/ 	.word	0x00019020
        /*021c*/ 	.short	0x010a
        /*021e*/ 	.byte	0x3f
	.zero		1


	//   ....[21]....
        /*0220*/ 	.word	0x00001230
        /*0224*/ 	.word	0x00000002
        /*0228*/ 	.word	0x00019020
        /*022c*/ 	.short	0x010a
        /*022e*/ 	.byte	0x3f
	.zero		1


	//   ....[22]....
        /*0230*/ 	.word	0x000015c0
        /*0234*/ 	.word	0x00000007
        /*0238*/ 	.word	0x00019020
        /*023c*/ 	.short	0x010a
        /*023e*/ 	.byte	0x3f
	.zero		1


	//   ....[23]....
        /*0240*/ 	.word	0x000019b0
        /*0244*/ 	.word	0x00000002
        /*0248*/ 	.word	0x00019040
        /*024c*/ 	.short	0x010a
        /*024e*/ 	.byte	0x3f
	.zero		1


	//   ....[24]....
        /*0250*/ 	.word	0x000019d0
        /*0254*/ 	.word	0x00000002
        /*0258*/ 	.word	0x00019000
        /*025c*/ 	.short	0x010a
        /*025e*/ 	.byte	0x3f
	.zero		1


	//   ....[25]....
        /*0260*/ 	.word	0x00002920
        /*0264*/ 	.word	0x00000002
        /*0268*/ 	.word	0x00019008
        /*026c*/ 	.short	0x010a
        /*026e*/ 	.byte	0x3f
	.zero		1


	//   ....[26]....
        /*0270*/ 	.word	0x000039a0
        /*0274*/ 	.word	0x00000018
        /*0278*/ 	.word	0x00000000
        /*027c*/ 	.short	0x0101
        /*027e*/ 	.byte	0x3f
	.zero		1


	//   ....[27]....
        /*0280*/ 	.word	0x00003a60
        /*0284*/ 	.word	0x00000019
        /*0288*/ 	.word	0x00019000
        /*028c*/ 	.short	0x010a
        /*028e*/ 	.byte	0x3f
	.zero		1


	//   ....[28]....
        /*0290*/ 	.word	0x00004030
        /*0294*/ 	.word	0x00000000
        /*0298*/ 	.word	0x00019020
        /*029c*/ 	.short	0x010a
        /*029e*/ 	.byte	0x3f
	.zero		1


	//   ....[29]....
        /*02a0*/ 	.word	0x00004610
        /*02a4*/ 	.word	0x00000092
        /*02a8*/ 	.word	0x00000000
        /*02ac*/ 	.short	0x0101
        /*02ae*/ 	.byte	0x3f
	.zero		1


	//   ....[30]....
        /*02b0*/ 	.word	0x00004760
        /*02b4*/ 	.word	0x00000098
        /*02b8*/ 	.word	0x00019000
        /*02bc*/ 	.short	0x010a
        /*02be*/ 	.byte	0x3f
	.zero		1


	//   ....[31]....
        /*02c0*/ 	.word	0x00006340
        /*02c4*/ 	.word	0x00000018
        /*02c8*/ 	.word	0x00000000
        /*02cc*/ 	.short	0x0101
        /*02ce*/ 	.byte	0x3f
	.zero		1


	//   ....[32]....
        /*02d0*/ 	.word	0x000063c0
        /*02d4*/ 	.word	0x00000018
        /*02d8*/ 	.word	0x00019020
        /*02dc*/ 	.short	0x010a
        /*02de*/ 	.byte	0x3f
	.zero		1


	//   ....[33]....
        /*02e0*/ 	.word	0x00008760
        /*02e4*/ 	.word	0x00000003
        /*02e8*/ 	.word	0x00019048
        /*02ec*/ 	.short	0x010a
        /*02ee*/ 	.byte	0x3f
	.zero		1


	//   ....[34]....
        /*02f0*/ 	.word	0x000087b0
        /*02f4*/ 	.word	0x00000000
        /*02f8*/ 	.word	0x00019020
        /*02fc*/ 	.short	0x010a
        /*02fe*/ 	.byte	0x3f
	.zero		1


	//   ....[35]....
        /*0300*/ 	.word	0x00008800
        /*0304*/ 	.word	0x00000000
        /*0308*/ 	.word	0x00019020
        /*030c*/ 	.short	0x010a
        /*030e*/ 	.byte	0x3f
	.zero		1


	//   ....[36]....
        /*0310*/ 	.word	0x00008850
        /*0314*/ 	.word	0x00000002
        /*0318*/ 	.word	0x00019020
        /*031c*/ 	.short	0x010a
        /*031e*/ 	.byte	0x3f
	.zero		1


	//   ....[37]....
        /*0320*/ 	.word	0x000088a0
        /*0324*/ 	.word	0x00000007
        /*0328*/ 	.word	0x00019020
        /*032c*/ 	.short	0x010a
        /*032e*/ 	.byte	0x3f
	.zero		1


	//   ....[38]....
        /*0330*/ 	.word	0x000088f0
        /*0334*/ 	.word	0x00000002
        /*0338*/ 	.word	0x00019040
        /*033c*/ 	.short	0x010a
        /*033e*/ 	.byte	0x3f
	.zero		1


	//   ....[39]....
        /*0340*/ 	.word	0x00008940
        /*0344*/ 	.word	0x00000002
        /*0348*/ 	.word	0x00019000
        /*034c*/ 	.short	0x010a
        /*034e*/ 	.byte	0x3f
	.zero		1


	//   ....[40]....
        /*0350*/ 	.word	0x00008990
        /*0354*/ 	.word	0x00000002
        /*0358*/ 	.word	0x00019008
        /*035c*/ 	.short	0x010a
        /*035e*/ 	.byte	0x3f
	.zero		1


	//   ....[41]....
        /*0360*/ 	.word	0x000089e0
        /*0364*/ 	.word	0x00000019
        /*0368*/ 	.word	0x00019000
        /*036c*/ 	.short	0x010a
        /*036e*/ 	.byte	0x3f
	.zero		1


	//   ....[42]....
        /*0370*/ 	.word	0x00008a30
        /*0374*/ 	.word	0x00000000
        /*0378*/ 	.word	0x00019020
        /*037c*/ 	.short	0x010a
        /*037e*/ 	.byte	0x3f
	.zero		1


	//   ....[43]....
        /*0380*/ 	.word	0x00008a80
        /*0384*/ 	.word	0x00000098
        /*0388*/ 	.word	0x00019000
        /*038c*/ 	.short	0x010a
        /*038e*/ 	.byte	0x3f
	.zero		1


	//   ....[44]....
        /*0390*/ 	.word	0x00008ad0
        /*0394*/ 	.word	0x00000018
        /*0398*/ 	.word	0x00019020
        /*039c*/ 	.short	0x010a
        /*039e*/ 	.byte	0x3f
	.zero		1


	//----- nvinfo : EIATTR_NUM_MBARRIERS
	.align		4
.L_36:
        /*03a0*/ 	.byte	0x03, 0x38
        /*03a2*/ 	.short	0x0012


	//----- nvinfo : EIATTR_EXIT_INSTR_OFFSETS
	.align		4
        /*03a4*/ 	.byte	0x04, 0x1c
        /*03a6*/ 	.short	(.L_38 - .L_37)


	//   ....[0]....
.L_37:
        /*03a8*/ 	.word	0x00008750


	//----- nvinfo : EIATTR_MAX_THREADS
	.align		4
.L_38:
        /*03ac*/ 	.byte	0x04, 0x05
        /*03ae*/ 	.short	(.L_40 - .L_39)
.L_39:
        /*03b0*/ 	.word	0x00000080
        /*03b4*/ 	.word	0x00000001
        /*03b8*/ 	.word	0x00000001


	//----- nvinfo : EIATTR_CRS_STACK_SIZE
	.align		4
.L_40:
        /*03bc*/ 	.byte	0x04, 0x1e
        /*03be*/ 	.short	(.L_42 - .L_41)
.L_41:
        /*03c0*/ 	.word	0x00000000


	//----- nvinfo : EIATTR_CBANK_PARAM_SIZE
	.align		4
.L_42:
        /*03c4*/ 	.byte	0x03, 0x19
        /*03c6*/ 	.short	0x0870


	//----- nvinfo : EIATTR_PARAM_CBANK
	.align		4
        /*03c8*/ 	.byte	0x04, 0x0a
        /*03ca*/ 	.short	(.L_44 - .L_43)
	.align		4
.L_43:
        /*03cc*/ 	.word	index@(.nv.constant0._ZN7cutlass13device_kernelINS_4fmha6kernel13FmhaKernelTmaINS1_10collective15FmhaMainloopTmaINS_10bfloat16_tEfN4cute5tupleIJNS7_1CILi64EEESA_NS9_ILi160EEEEEENS4_13DefaultFusionEJEEENS4_15FmhaFwdEpilogueIS6_fNS8_IJSA_SB_SA_EEEEEJEEEEEvNT_6ParamsE)
        /*03d0*/ 	.short	0x0210
        /*03d2*/ 	.short	0x0870


	//----- nvinfo : EIATTR_SW_WAR
	.align		4
.L_44:
        /*03d4*/ 	.byte	0x04, 0x36
        /*03d6*/ 	.short	(.L_46 - .L_45)
.L_45:
        /*03d8*/ 	.word	0x00000008
.L_46:


//--------------------- .nv.callgraph             --------------------------
	.section	.nv.callgraph,"",@"SHT_CUDA_CALLGRAPH"
	.align	4
	.sectionentsize	8
	.align		4
        /*0000*/ 	.word	0x00000000
	.align		4
        /*0004*/ 	.word	0xffffffff
	.align		4
        /*0008*/ 	.word	index@(_ZN7cutlass13device_kernelINS_4fmha6kernel13FmhaKernelTmaINS1_10collective15FmhaMainloopTmaINS_10bfloat16_tEfN4cute5tupleIJNS7_1CILi64EEESA_NS9_ILi160EEEEEENS4_13DefaultFusionEJEEENS4_15FmhaFwdEpilogueIS6_fNS8_IJSA_SB_SA_EEEEEJEEEEEvNT_6ParamsE)
	.align		4
        /*000c*/ 	.word	index@(__assertfail)
	.align		4
        /*0010*/ 	.word	0x00000000
	.align		4
        /*0014*/ 	.word	0xfffffffe
	.align		4
        /*0018*/ 	.word	0x00000000
	.align		4
        /*001c*/ 	.word	0xfffffffd
	.align		4
        /*0020*/ 	.word	0x00000000
	.align		4
        /*0024*/ 	.word	0xfffffffc


//--------------------- .nv.constant4             --------------------------
	.section	.nv.constant4,"a",@progbits
	.align	8
	.align		8
.nv.constant4:
        /*0000*/ 	.dword	__assertfail
	.align		8
        /*0008*/ 	.dword	__unnamed_1
	.align		8
        /*0010*/ 	.dword	__unnamed_2
	.align		8
        /*0018*/ 	.dword	_ZN39_INTERNAL_8afb6326_4_k_cu_f4d0481c_26114cuda3std3__45__cpo5beginE
	.align		8
        /*0020*/ 	.dword	_ZN39_INTERNAL_8afb6326_4_k_cu_f4d0481c_26114cuda3std3__45__cpo3endE
	.align		8
        /*0028*/ 	.dword	_ZN39_INTERNAL_8afb6326_4_k_cu_f4d0481c_26114cuda3std3__45__cpo6cbeginE
	.align		8
        /*0030*/ 	.dword	_ZN39_INTERNAL_8afb6326_4_k_cu_f4d0481c_26114cuda3std3__45__cpo4cendE
	.align		8
        /*0038*/ 	.dword	_ZN39_INTERNAL_8afb6326_4_k_cu_f4d0481c_26114cuda3std3__441_GLOBAL__N__8afb6326_4_k_cu_f4d0481c_26116ignoreE
	.align		8
        /*0040*/ 	.dword	_ZN39_INTERNAL_8afb6326_4_k_cu_f4d0481c_26114cuda3std3__419piecewise_constructE
	.align		8
        /*0048*/ 	.dword	_ZN39_INTERNAL_8afb6326_4_k_cu_f4d0481c_26114cuda3std3__48in_placeE
	.align		8
        /*0050*/ 	.dword	_ZN39_INTERNAL_8afb6326_4_k_cu_f4d0481c_26114cuda3std6ranges3__45__cpo4swapE
	.align		8
        /*0058*/ 	.dword	_ZN39_INTERNAL_8afb6326_4_k_cu_f4d0481c_26114cuda3std6ranges3__45__cpo9iter_moveE
	.align		8
        /*0060*/ 	.dword	_ZN39_INTERNAL_8afb6326_4_k_cu_f4d0481c_26114cute7productE
	.align		8
        /*0068*/ 	.dword	_ZN39_INTERNAL_8afb6326_4_k_cu_f4d0481c_26114cute1_E
	.align		8
        /*0070*/ 	.dword	$str$23
	.align		8
        /*0078*/ 	.dword	$str$24


//--------------------- .text._ZN7cutlass13device_kernelINS_4fmha6kernel13FmhaKernelTmaINS1_10collective15FmhaMainloopTmaINS_10bfloat16_tEfN4cute5tupleIJNS7_1CILi64EEESA_NS9_ILi160EEEEEENS4_13DefaultFusionEJEEENS4_15FmhaFwdEpilogueIS6_fNS8_IJSA_SB_SA_EEEEEJEEEEEvNT_6ParamsE --------------------------
	.section	.text._ZN7cutlass13device_kernelINS_4fmha6kernel13FmhaKernelTmaINS1_10collective15FmhaMainloopTmaINS_10bfloat16_tEfN4cute5tupleIJNS7_1CILi64EEESA_NS9_ILi160EEEEEENS4_13DefaultFusionEJEEENS4_15FmhaFwdEpilogueIS6_fNS8_IJSA_SB_SA_EEEEEJEEEEEvNT_6ParamsE,"ax",@progbits
	.align	128
.text._ZN7cutlass13device_kernelINS_4fmha6kernel13FmhaKernelTmaINS1_10collective15FmhaMainloopTmaINS_10bfloat16_tEfN4cute5tupleIJNS7_1CILi64EEESA_NS9_ILi160EEEEEENS4_13DefaultFusionEJEEENS4_15FmhaFwdEpilogueIS6_fNS8_IJSA_SB_SA_EEEEEJEEEEEvNT_6ParamsE:
        .type           _ZN7cutlass13device_kernelINS_4fmha6kernel13FmhaKernelTmaINS1_10collective15FmhaMainloopTmaINS_10bfloat16_tEfN4cute5tupleIJNS7_1CILi64EEESA_NS9_ILi160EEEEEENS4_13DefaultFusionEJEEENS4_15FmhaFwdEpilogueIS6_fNS8_IJSA_SB_SA_EEEEEJEEEEEvNT_6ParamsE,@function
        .size           _ZN7cutlass13device_kernelINS_4fmha6kernel13FmhaKernelTmaINS1_10collective15FmhaMainloopTmaINS_10bfloat16_tEfN4cute5tupleIJNS7_1CILi64EEESA_NS9_ILi160EEEEEENS4_13DefaultFusionEJEEENS4_15FmhaFwdEpilogueIS6_fNS8_IJSA_SB_SA_EEEEEJEEEEEvNT_6ParamsE,(.L_x_82 - _ZN7cutlass13device_kernelINS_4fmha6kernel13FmhaKernelTmaINS1_10collective15FmhaMainloopTmaINS_10bfloat16_tEfN4cute5tupleIJNS7_1CILi64EEESA_NS9_ILi160EEEEEENS4_13DefaultFusionEJEEENS4_15FmhaFwdEpilogueIS6_fNS8_IJSA_SB_SA_EEEEEJEEEEEvNT_6ParamsE)
        .other          _ZN7cutlass13device_kernelINS_4fmha6kernel13FmhaKernelTmaINS1_10collective15FmhaMainloopTmaINS_10bfloat16_tEfN4cute5tupleIJNS7_1CILi64EEESA_NS9_ILi160EEEEEENS4_13DefaultFusionEJEEENS4_15FmhaFwdEpilogueIS6_fNS8_IJSA_SB_SA_EEEEEJEEEEEvNT_6ParamsE,@"STO_CUDA_ENTRY STV_DEFAULT"
_ZN7cutlass13device_kernelINS_4fmha6kernel13FmhaKernelTmaINS1_10collective15FmhaMainloopTmaINS_10bfloat16_tEfN4cute5tupleIJNS7_1CILi64EEESA_NS9_ILi160EEEEEENS4_13DefaultFusionEJEEENS4_15FmhaFwdEpilogueIS6_fNS8_IJSA_SB_SA_EEEEEJEEEEEvNT_6ParamsE:
[----:B------:R-:W1:Y:S01]  /*0000*/  LDC R1, c[0x0][0x28] ;  /* 0x00000a00ff017b82 */ /* 0x000e620000000800 */
[----:B------:R-:W2:Y:S01]  /*0010*/  S2R R17, SR_TID.X ;  /* 0x0000000000117919 */ /* 0x000ea20000002100 */
[----:B------:R-:W-:Y:S01]  /*0020*/  ELECT P0, URZ, PT ;  /* 0x00000000003f782f */ /* 0x000fe20003800000 */
[----:B------:R-:W-:Y:S01]  /*0030*/  BSSY B0, `(.L_x_0) ;  /* 0x0000010000007945 */ /* 0x000fe20003800000 */
[----:B--2---:R-:W-:-:S05]  /*0040*/  SHF.R.U32.HI R11, RZ, 0x5, R17 ;  /* 0x00000005ff0b7819 */ /* 0x004fca0000011611 */
[----:B------:R-:W2:Y:S02]  /*0050*/  SHFL.IDX PT, R0, R11, RZ, 0x1f ;  /* 0x00001fff0b007589 */ /* 0x000ea400000e0000 */
[----:B--2---:R-:W-:-:S13]  /*0060*/  ISETP.NE.OR P0, PT, R0, RZ, !P0 ;  /* 0x000000ff0000720c */ /* 0x004fda0004705670 */
[----:B-1----:R-:W-:Y:S05]  /*0070*/  @P0 BRA `(.L_x_1) ;  /* 0x00000000002c0947 */ /* 0x002fea0003800000 */
[----:B------:R-:W-:Y:S02]  /*0080*/  ULDC.64 UR4, c[0x0][0x198] ;  /* 0x0000660000047ab9 */ /* 0x000fe40000000a00 */
[----:B------:R-:W-:Y:S02]  /*0090*/  UIADD3 UR6, UP0, UR4, 0xf0, URZ ;  /* 0x000000f004067890 */ /* 0x000fe4000ff1e03f */
[----:B------:R-:W-:Y:S02]  /*00a0*/  UIADD3 UR8, UP1, UR4, 0x1f0, URZ ;  /* 0x000001f004087890 */ /* 0x000fe4000ff3e03f */
[----:B------:R-:W-:Y:S02]  /*00b0*/  UIADD3 UR4, UP2, UR4, 0x2f0, URZ ;  /* 0x000002f004047890 */ /* 0x000fe4000ff5e03f */
[----:B------:R-:W-:Y:S02]  /*00c0*/  UIADD3.X UR7, URZ, UR5, URZ, UP0, !UPT ;  /* 0x000000053f077290 */ /* 0x000fe400087fe43f */
[----:B------:R-:W-:-:S02]  /*00d0*/  UIADD3.X UR9, URZ, UR5, URZ, UP1, !UPT ;  /* 0x000000053f097290 */ /* 0x000fc40008ffe43f */
[----:B------:R-:W-:-:S05]  /*00e0*/  UIADD3.X UR5, URZ, UR5, URZ, UP2, !UPT ;  /* 0x000000053f057290 */ /* 0x000fca00097fe43f */
[----:B------:R1:W-:Y:S02]  /*00f0*/  UTMACCTL.PF [UR6] ;  /* 0x00000000060079b9 */ /* 0x0003e40008040000 */
[----:B------:R1:W-:Y:S02]  /*0100*/  UTMACCTL.PF [UR8] ;  /* 0x00000000080079b9 */ /* 0x0003e40008040000 */
[----:B------:R1:W-:Y:S02]  /*0110*/  UTMACCTL.PF [UR4] ;  /* 0x00000000040079b9 */ /* 0x0003e40008040000 */
[----:B-1----:R-:W-:Y:S01]  /*0120*/  NOP ;  /* 0x0000000000007918 */ /* 0x002fe20000000000 */
.L_x_1:
[----:B------:R-:W-:Y:S05]  /*0130*/  BSYNC B0 ;  /* 0x0000000000007941 */ /* 0x000fea0003800000 */
.L_x_0:
[----:B------:R-:W1:Y:S02]  /*0140*/  SHFL.IDX PT, R0, R11, RZ, 0x1f ;  /* 0x00001fff0b007589 */ /* 0x000e6400000e0000 */
[----:B-1----:R-:W-:-:S13]  /*0150*/  ISETP.NE.AND P0, PT, R0, RZ, PT ;  /* 0x000000ff0000720c */ /* 0x002fda0003f05270 */
[----:B------:R-:W-:Y:S05]  /*0160*/  @P0 BRA `(.L_x_2) ;  /* 0x0000000000400947 */ /* 0x000fea0003800000 */
[----:B------:R-:W1:Y:S01]  /*0170*/  S2UR UR8, SR_CgaCtaId ;  /* 0x00000000000879c3 */ /* 0x000e620000008800 */
[----:B------:R-:W-:Y:S01]  /*0180*/  UMOV UR4, 0x400 ;  /* 0x0000040000047882 */ /* 0x000fe20000000000 */
[----:B------:R-:W-:Y:S01]  /*0190*/  UMOV UR5, 0x1 ;  /* 0x0000000100057882 */ /* 0x000fe20000000000 */
[----:B------:R-:W-:Y:S01]  /*01a0*/  UMOV UR6, 0x80 ;  /* 0x0000008000067882 */ /* 0x000fe20000000000 */
[----:B------:R-:W-:Y:S01]  /*01b0*/  ELECT P0, URZ, PT ;  /* 0x00000000003f782f */ /* 0x000fe20003800000 */
[----:B------:R-:W-:-:S04]  /*01c0*/  UIADD3 UR6, -UR6, 0x100000, URZ ;  /* 0x0010000006067890 */ /* 0x000fc8000fffe13f */
[----:B------:R-:W-:Y:S02]  /*01d0*/  USHF.L.U32 UR7, UR6, 0xb, URZ ;  /* 0x0000000b06077899 */ /* 0x000fe4000800063f */
[----:B------:R-:W-:Y:S02]  /*01e0*/  USHF.L.U32 UR6, UR6, 0x1, URZ ;  /* 0x0000000106067899 */ /* 0x000fe4000800063f */
[----:B-1----:R-:W-:Y:S02]  /*01f0*/  ULEA UR8, UR8, UR4, 0x18 ;  /* 0x0000000408087291 */ /* 0x002fe4000f8ec03f */
[----:B------:R-:W-:-:S04]  /*0200*/  UIADD3 UR4, -UR5, 0x100000, URZ ;  /* 0x0010000005047890 */ /* 0x000fc8000fffe13f */
[----:B------:R-:W-:Y:S02]  /*0210*/  USHF.L.U32 UR5, UR4, 0xb, URZ ;  /* 0x0000000b04057899 */ /* 0x000fe4000800063f */
[----:B------:R-:W-:Y:S01]  /*0220*/  USHF.L.U32 UR4, UR4, 0x1, URZ ;  /* 0x0000000104047899 */ /* 0x000fe2000800063f */
[----:B------:R-:W1:Y:S11]  /*0230*/  FENCE.VIEW.ASYNC.S ;  /* 0x00000000000073c6 */ /* 0x000e760000000000 */
[----:B-1----:R1:W2:Y:S01]  /*0240*/  SYNCS.EXCH.64 URZ, [UR8+0x19040], UR4 ;  /* 0x01904004083f75b2 */ /* 0x0022a20008000100 */
[----:B------:R1:W3:Y:S01]  /*0250*/  SYNCS.EXCH.64 URZ, [UR8+0x19048], UR6 ;  /* 0x01904806083f75b2 */ /* 0x0002e20008000100 */
[----:B------:R-:W-:Y:S01]  /*0260*/  NOP ;  /* 0x0000000000007918 */ /* 0x000fe20000000000 */
.L_x_2:
[----:B------:R-:W4:Y:S01]  /*0270*/  SHFL.IDX PT, R0, R11, RZ, 0x1f ;  /* 0x00001fff0b007589 */ /* 0x000f2200000e0000 */
[----:B------:R-:W-:Y:S01]  /*0280*/  NOP ;  /* 0x0000000000007918 */ /* 0x000fe20000000000 */
[----:B----4-:R-:W-:-:S13]  /*0290*/  ISETP.NE.AND P0, PT, R0, RZ, PT ;  /* 0x000000ff0000720c */ /* 0x010fda0003f05270 */
[----:B------:R-:W-:Y:S05]  /*02a0*/  @P0 BRA `(.L_x_3) ;  /* 0x0000000000580947 */ /* 0x000fea0003800000 */
[----:B-1----:R-:W1:Y:S01]  /*02b0*/  S2UR UR5, SR_CgaCtaId ;  /* 0x00000000000579c3 */ /* 0x002e620000008800 */
[----:B------:R-:W-:Y:S01]  /*02c0*/  UMOV UR4, 0x400 ;  /* 0x0000040000047882 */ /* 0x000fe20000000000 */
[----:B------:R-:W-:Y:S01]  /*02d0*/  UMOV UR6, 0x1 ;  /* 0x0000000100067882 */ /* 0x000fe20000000000 */
[----:B------:R-:W-:Y:S01]  /*02e0*/  UMOV UR7, 0x80 ;  /* 0x0000008000077882 */ /* 0x000fe20000000000 */
[----:B------:R-:W-:Y:S01]  /*02f0*/  ELECT P0, URZ, PT ;  /* 0x00000000003f782f */ /* 0x000fe20003800000 */
[----:B-1----:R-:W-:Y:S02]  /*0300*/  ULEA UR8, UR5, UR4, 0x18 ;  /* 0x0000000405087291 */ /* 0x002fe4000f8ec03f */
[----:B------:R-:W-:-:S04]  /*0310*/  UIADD3 UR4, -UR6, 0x100000, URZ ;  /* 0x0010000006047890 */ /* 0x000fc8000fffe13f */
[----:B------:R-:W-:Y:S02]  /*0320*/  USHF.L.U32 UR5, UR4, 0xb, URZ ;  /* 0x0000000b04057899 */ /* 0x000fe4000800063f */
[----:B------:R-:W-:Y:S02]  /*0330*/  USHF.L.U32 UR4, UR4, 0x1, URZ ;  /* 0x0000000104047899 */ /* 0x000fe4000800063f */
[----:B------:R-:W-:-:S04]  /*0340*/  UIADD3 UR6, -UR7, 0x100000, URZ ;  /* 0x0010000007067890 */ /* 0x000fc8000fffe13f */
[----:B------:R-:W-:Y:S02]  /*0350*/  USHF.L.U32 UR7, UR6, 0xb, URZ ;  /* 0x0000000b06077899 */ /* 0x000fe4000800063f */
[----:B------:R-:W-:Y:S01]  /*0360*/  USHF.L.U32 UR6, UR6, 0x1, URZ ;  /* 0x0000000106067899 */ /* 0x000fe2000800063f */
[----:B------:R-:W1:Y:S03]  /*0370*/  FENCE.VIEW.ASYNC.S ;  /* 0x00000000000073c6 */ /* 0x000e660000000000 */
[----:B-1----:R4:W1:Y:S08]  /*0380*/  SYNCS.EXCH.64 URZ, [UR8+0x19000], UR4 ;  /* 0x01900004083f75b2 */ /* 0x0028700008000100 */
[----:B------:R4:W1:Y:S01]  /*0390*/  SYNCS.EXCH.64 URZ, [UR8+0x19020], UR6 ;  /* 0x01902006083f75b2 */ /* 0x0008620008000100 */
[----:B------:R4:W1:Y:S01]  /*03a0*/  SYNCS.EXCH.64 URZ, [UR8+0x19008], UR4 ;  /* 0x01900804083f75b2 */ /* 0x0008620008000100 */
[----:B------:R4:W1:Y:S01]  /*03b0*/  SYNCS.EXCH.64 URZ, [UR8+0x19028], UR6 ;  /* 0x01902806083f75b2 */ /* 0x0008620008000100 */
[----:B------:R4:W1:Y:S01]  /*03c0*/  SYNCS.EXCH.64 URZ, [UR8+0x19010], UR4 ;  /* 0x01901004083f75b2 */ /* 0x0008620008000100 */
[----:B------:R4:W1:Y:S01]  /*03d0*/  SYNCS.EXCH.64 URZ, [UR8+0x19030], UR6 ;  /* 0x01903006083f75b2 */ /* 0x0008620008000100 */
[----:B------:R4:W1:Y:S01]  /*03e0*/  SYNCS.EXCH.64 URZ, [UR8+0x19018], UR4 ;  /* 0x01901804083f75b2 */ /* 0x0008620008000100 */
[----:B------:R4:W1:Y:S02]  /*03f0*/  SYNCS.EXCH.64 URZ, [UR8+0x19038], UR6 ;  /* 0x01903806083f75b2 */ /* 0x0008640008000100 */
[----:B----4-:R-:W-:Y:S01]  /*0400*/  NOP ;  /* 0x0000000000007918 */ /* 0x010fe20000000000 */
.L_x_3:
        /* <DEDUP_REMOVED lines=26> */
.L_x_4:
[----:B------:R-:W4:Y:S01]  /*05b0*/  SHFL.IDX PT, R11, R11, RZ, 0x1f ;  /* 0x00001fff0b0b7589 */ /* 0x000f2200000e0000 */
[----:B------:R-:W-:Y:S01]  /*05c0*/  ELECT P0, URZ, PT ;  /* 0x00000000003f782f */ /* 0x000fe20003800000 */
[----:B------:R-:W-:Y:S01]  /*05d0*/  NOP ;  /* 0x0000000000007918 */ /* 0x000fe20000000000 */
[----:B------:R-:W4:Y:S01]  /*05e0*/  S2UR UR44, SR_CTAID.Y ;  /* 0x00000000002c79c3 */ /* 0x000f220000002600 */
[----:B------:R-:W-:Y:S01]  /*05f0*/  BSSY B0, `(.L_x_5) ;  /* 0x000003d000007945 */ /* 0x000fe20003800000 */
[----:B------:R-:W-:Y:S02]  /*0600*/  MOV R10, RZ ;  /* 0x000000ff000a7202 */ /* 0x000fe40000000f00 */
[----:B------:R-:W-:-:S04]  /*0610*/  LOP3.LUT R16, R17, 0x7f, RZ, 0xc0, !PT ;  /* 0x0000007f11107812 */ /* 0x000fc800078ec0ff */
[----:B------:R-:W4:Y:S08]  /*0620*/  S2UR UR45, SR_CTAID.Z ;  /* 0x00000000002d79c3 */ /* 0x000f300000002700 */
[----:B-123--:R-:W-:Y:S01]  /*0630*/  BAR.SYNC.DEFER_BLOCKING 0x0 ;  /* 0x0000000000007b1d */ /* 0x00efe20000010000 */
[----:B----4-:R-:W-:-:S13]  /*0640*/  ISETP.EQ.AND P1, PT, R11, RZ, P0 ;  /* 0x000000ff0b00720c */ /* 0x010fda0000722270 */
[----:B------:R-:W-:Y:S05]  /*0650*/  @!P1 BRA `(.L_x_6) ;  /* 0x0000000000d89947 */ /* 0x000fea0003800000 */
[----:B------:R-:W1:Y:S01]  /*0660*/  S2R R3, SR_CgaCtaId ;  /* 0x0000000000037919 */ /* 0x000e620000008800 */
[----:B------:R-:W-:Y:S02]  /*0670*/  MOV R0, 0x400 ;  /* 0x0000040000007802 */ /* 0x000fe40000000f00 */
[----:B------:R-:W-:Y:S02]  /*0680*/  MOV R2, 0x1 ;  /* 0x0000000100027802 */ /* 0x000fe40000000f00 */
[----:B------:R-:W-:Y:S02]  /*0690*/  ISETP.NE.AND P3, PT, R16, RZ, PT ;  /* 0x000000ff1000720c */ /* 0x000fe40003f65270 */
[----:B-1----:R-:W-:Y:S02]  /*06a0*/  LEA R3, R3, R0, 0x18 ;  /* 0x0000000003037211 */ /* 0x002fe400078ec0ff */
[----:B------:R-:W-:-:S04]  /*06b0*/  SHF.L.U32 R0, R2, 0x1f, RZ ;  /* 0x0000001f02007819 */ /* 0x000fc800000006ff */
[----:B------:R-:W1:Y:S02]  /*06c0*/  SYNCS.PHASECHK.TRANS64.TRYWAIT P2, [R3+URZ+0x19048], R0 ;  /* 0x01904800030075a7 */ /* 0x000e64000804017f */
[----:B-1----:R-:W-:Y:S05]  /*06d0*/  @!P2 BRA `(.L_x_7) ;  /* 0x000000800020a947 */ /* 0x002fea0003800000 */
.L_x_65:
[----:B------:R-:W-:Y:S05]  /*06e0*/  @P3 BRA `(.L_x_8) ;  /* 0x0000000000143947 */ /* 0x000fea0003800000 */
[----:B------:R-:W-:Y:S01]  /*06f0*/  LOP3.LUT P2, RZ, R17, 0x1f, RZ, 0xc0, !PT ;  /* 0x0000001f11ff7812 */ /* 0x000fe2000784c0ff */
[----:B-1----:R-:W-:-:S04]  /*0700*/  IMAD.MOV.U32 R0, RZ, RZ, 0x5000 ;  /* 0x00005000ff007424 */ /* 0x002fc800078e00ff */
[----:B------:R2:W-:Y:S08]  /*0710*/  SYNCS.ARRIVE.TRANS64 RZ, [R3+URZ+0x19040], R0 ;  /* 0x0190400003ff79a7 */ /* 0x0005f0000800003f */
[----:B------:R-:W-:Y:S05]  /*0720*/  @!P2 BRA `(.L_x_8) ;  /* 0x000000000004a947 */ /* 0x000fea0003800000 */
[----:B------:R-:W-:Y:S01]  /*0730*/  BPT.TRAP 0x1 ;  /* 0x000000040000795c */ /* 0x000fe20000300000 */
.L_x_8:
[----:B------:R-:W3:Y:S01]  /*0740*/  S2UR UR11, SR_CTAID.X ;  /* 0x00000000000b79c3 */ /* 0x000ee20000002500 */
[----:B------:R-:W-:Y:S01]  /*0750*/  R2UR UR8, R3 ;  /* 0x00000000030872ca */ /* 0x000fe200000e0000 */
[----:B------:R-:W-:Y:S01]  /*0760*/  ULDC.64 UR4, c[0x0][0x198] ;  /* 0x0000660000047ab9 */ /* 0x000fe20000000a00 */
[----:B------:R-:W-:Y:S01]  /*0770*/  UMOV UR6, 0x0 ;  /* 0x0000000000067882 */ /* 0x000fe20000000000 */
[----:B------:R-:W-:Y:S01]  /*0780*/  UIADD3 UR4, UP0, UR4, 0xf0, URZ ;  /* 0x000000f004047890 */ /* 0x000fe2000ff1e03f */
[----:B------:R-:W-:Y:S01]  /*0790*/  UMOV UR7, 0x10000000 ;  /* 0x1000000000077882 */ /* 0x000fe20000000000 */
[----:B------:R-:W-:Y:S02]  /*07a0*/  UMOV UR10, URZ ;  /* 0x0000003f000a7c82 */ /* 0x000fe40008000000 */
[----:B------:R-:W-:Y:S01]  /*07b0*/  UIADD3.X UR5, URZ, UR5, URZ, UP0, !UPT ;  /* 0x000000053f057290 */ /* 0x000fe200087fe43f */
[----:B------:R-:W-:Y:S01]  /*07c0*/  UMOV UR12, UR44 ;  /* 0x0000002c000c7c82 */ /* 0x000fe20008000000 */
[----:B------:R-:W-:Y:S01]  /*07d0*/  UMOV UR13, UR45 ;  /* 0x0000002d000d7c82 */ /* 0x000fe20008000000 */
[----:B------:R-:W-:Y:S01]  /*07e0*/  UMOV UR34, 0x20 ;  /* 0x0000002000227882 */ /* 0x000fe20000000000 */
[----:B------:R-:W-:-:S02]  /*07f0*/  UMOV UR36, UR44 ;  /* 0x0000002c00247c82 */ /* 0x000fc40008000000 */
[----:B------:R-:W-:Y:S02]  /*0800*/  UIADD3 UR9, UR8, 0x19040, URZ ;  /* 0x0001904008097890 */ /* 0x000fe4000fffe03f */
[----:B------:R-:W-:Y:S02]  /*0810*/  UIADD3 UR32, UR8, 0x1000, URZ ;  /* 0x0000100008207890 */ /* 0x000fe4000fffe03f */
[----:B------:R-:W-:Y:S02]  /*0820*/  UIADD3 UR24, UR8, 0x2000, URZ ;  /* 0x0000200008187890 */ /* 0x000fe4000fffe03f */
[----:B------:R-:W-:Y:S02]  /*0830*/  UIADD3 UR16, UR8, 0x3000, URZ ;  /* 0x0000300008107890 */ /* 0x000fe4000fffe03f */
[----:B------:R-:W-:Y:S02]  /*0840*/  UIADD3 UR40, UR8, 0x4000, URZ ;  /* 0x0000400008287890 */ /* 0x000fe4000fffe03f */
[----:B---3--:R-:W-:Y:S01]  /*0850*/  USHF.L.U32 UR11, UR11, 0x6, URZ ;  /* 0x000000060b0b7899 */ /* 0x008fe2000800063f */
[----:B------:R-:W-:Y:S01]  /*0860*/  UMOV UR37, UR45 ;  /* 0x0000002d00257c82 */ /* 0x000fe20008000000 */
[----:B------:R-:W-:Y:S01]  /*0870*/  UMOV UR33, UR9 ;  /* 0x0000000900217c82 */ /* 0x000fe20008000000 */
[----:B------:R-:W-:Y:S01]  /*0880*/  UMOV UR26, 0x40 ;  /* 0x00000040001a7882 */ /* 0x000fe20000000000 */
[----:B------:R-:W-:Y:S01]  /*0890*/  UMOV UR28, UR44 ;  /* 0x0000002c001c7c82 */ /* 0x000fe20008000000 */
[----:B------:R-:W-:-:S02]  /*08a0*/  UMOV UR29, UR45 ;  /* 0x0000002d001d7c82 */ /* 0x000fc40008000000 */
[----:B------:R-:W-:Y:S01]  /*08b0*/  UMOV UR35, UR11 ;  /* 0x0000000b00237c82 */ /* 0x000fe20008000000 */
[----:B------:R-:W-:Y:S01]  /*08c0*/  UMOV UR25, UR9 ;  /* 0x0000000900197c82 */ /* 0x000fe20008000000 */
[----:B------:R-:W-:Y:S01]  /*08d0*/  UMOV UR27, UR11 ;  /* 0x0000000b001b7c82 */ /* 0x000fe20008000000 */
[----:B------:R3:W-:Y:S01]  /*08e0*/  UTMALDG.4D [UR8], [UR4], desc[UR6] ;  /* 0x00000608040075b4 */ /* 0x0007e20008019000 */
[----:B------:R-:W-:Y:S01]  /*08f0*/  UMOV UR18, 0x60 ;  /* 0x0000006000127882 */ /* 0x000fe20000000000 */
[----:B------:R-:W-:Y:S01]  /*0900*/  UMOV UR20, UR44 ;  /* 0x0000002c00147c82 */ /* 0x000fe20008000000 */
[----:B------:R-:W-:Y:S01]  /*0910*/  UMOV UR21, UR45 ;  /* 0x0000002d00157c82 */ /* 0x000fe20008000000 */
[----:B------:R-:W-:Y:S01]  /*0920*/  UMOV UR17, UR9 ;  /* 0x0000000900117c82 */ /* 0x000fe20008000000 */
[----:B------:R-:W-:Y:S01]  /*0930*/  UMOV UR19, UR11 ;  /* 0x0000000b00137c82 */ /* 0x000fe20008000000 */
[----:B------:R-:W-:Y:S01]  /*0940*/  UMOV UR42, 0x80 ;  /* 0x00000080002a7882 */ /* 0x000fe20000000000 */
[----:B------:R-:W-:Y:S01]  /*0950*/  UMOV UR41, UR9 ;  /* 0x0000000900297c82 */ /* 0x000fe20008000000 */
[----:B------:R3:W-:Y:S01]  /*0960*/  UTMALDG.4D [UR32], [UR4], desc[UR6] ;  /* 0x00000620040075b4 */ /* 0x0007e20008019000 */
[----:B------:R-:W-:Y:S01]  /*0970*/  UMOV UR43, UR11 ;  /* 0x0000000b002b7c82 */ /* 0x000fe20008000000 */
[----:B------:R3:W-:Y:S01]  /*0980*/  UTMALDG.4D [UR24], [UR4], desc[UR6] ;  /* 0x00000618040075b4 */ /* 0x0007e20008019000 */
[----:B------:R3:W-:Y:S01]  /*0990*/  UTMALDG.4D [UR16], [UR4], desc[UR6] ;  /* 0x00000610040075b4 */ /* 0x0007e20008019000 */
[----:B------:R3:W-:Y:S02]  /*09a0*/  UTMALDG.4D [UR40], [UR4], desc[UR6] ;  /* 0x00000628040075b4 */ /* 0x0007e40008019000 */
[----:B---3--:R-:W-:Y:S01]  /*09b0*/  NOP ;  /* 0x0000000000007918 */ /* 0x008fe20000000000 */
.L_x_6:
[----:B------:R-:W-:Y:S05]  /*09c0*/  BSYNC B0 ;  /* 0x0000000000007941 */ /* 0x000fea0003800000 */
.L_x_5:
[----:B------:R-:W1:Y:S01]  /*09d0*/  LDC R136, c[0x0][0x28c] ;  /* 0x0000a300ff887b82 */ /* 0x000e620000000800 */
[----:B------:R-:W-:Y:S01]  /*09e0*/  BSSY B0, `(.L_x_9) ;  /* 0x00000f8000007945 */ /* 0x000fe20003800000 */
[----:B------:R-:W-:Y:S01]  /*09f0*/  MOV R4, 0x1 ;  /* 0x0000000100047802 */ /* 0x000fe20000000f00 */
[----:B------:R-:W-:Y:S01]  /*0a00*/  IMAD.MOV.U32 R5, RZ, RZ, RZ ;  /* 0x000000ffff057224 */ /* 0x000fe200078e00ff */
[----:B-12---:R-:W-:-:S04]  /*0a10*/  IADD3 R0, R136, 0x3f, RZ ;  /* 0x0000003f88007810 */ /* 0x006fc80007ffe0ff */
[----:B------:R-:W-:-:S04]  /*0a20*/  SHF.R.S32.HI R3, RZ, 0x1f, R0 ;  /* 0x0000001fff037819 */ /* 0x000fc80000011400 */
[----:B------:R-:W-:-:S04]  /*0a30*/  LEA.HI R3, R3, R0, RZ, 0x6 ;  /* 0x0000000003037211 */ /* 0x000fc800078f30ff */
[----:B------:R-:W-:-:S04]  /*0a40*/  SHF.R.S32.HI R138, RZ, 0x6, R3 ;  /* 0x00000006ff8a7819 */ /* 0x000fc80000011403 */
[----:B------:R-:W-:Y:S01]  /*0a50*/  SHF.L.U32 R3, R138, 0x1, RZ ;  /* 0x000000018a037819 */ /* 0x000fe200000006ff */
[----:B------:R-:W-:Y:S06]  /*0a60*/  @!P1 BRA `(.L_x_10) ;  /* 0x0000000c00bc9947 */ /* 0x000fec0003800000 */
[----:B------:R-:W-:Y:S01]  /*0a70*/  ISETP.GE.AND P1, PT, R136, 0x1, PT ;  /* 0x000000018800780c */ /* 0x000fe20003f26270 */
[----:B------:R-:W-:Y:S01]  /*0a80*/  IMAD.MOV.U32 R5, RZ, RZ, RZ ;  /* 0x000000ffff057224 */ /* 0x000fe200078e00ff */
[----:B------:R-:W-:Y:S02]  /*0a90*/  LOP3.LUT R6, R17, 0x1f, RZ, 0xc0, !PT ;  /* 0x0000001f11067812 */ /* 0x000fe400078ec0ff */
[----:B------:R-:W-:-:S09]  /*0aa0*/  MOV R10, RZ ;  /* 0x000000ff000a7202 */ /* 0x000fd20000000f00 */
        /* <DEDUP_REMOVED lines=9> */
.L_x_66:
[----:B-1----:R-:W-:Y:S01]  /*0b40*/  MOV R5, 0x1 ;  /* 0x0000000100057802 */ /* 0x002fe20000000f00 */
[----:B------:R-:W-:Y:S06]  /*0b50*/  @P2 BRA `(.L_x_13) ;  /* 0x0000000000142947 */ /* 0x000fec0003800000 */
[----:B------:R-:W-:Y:S01]  /*0b60*/  ISETP.NE.AND P1, PT, R6, RZ, PT ;  /* 0x000000ff0600720c */ /* 0x000fe20003f25270 */
[----:B------:R-:W-:-:S04]  /*0b70*/  IMAD.MOV.U32 R7, RZ, RZ, 0x5000 ;  /* 0x00005000ff077424 */ /* 0x000fc800078e00ff */
[----:B------:R1:W-:Y:S08]  /*0b80*/  SYNCS.ARRIVE.TRANS64 RZ, [R0+URZ+0x19000], R7 ;  /* 0x0190000700ff79a7 */ /* 0x0003f0000800003f */
[----:B------:R-:W-:Y:S05]  /*0b90*/  @!P1 BRA `(.L_x_13) ;  /* 0x0000000000049947 */ /* 0x000fea0003800000 */
[----:B------:R-:W-:Y:S01]  /*0ba0*/  BPT.TRAP 0x1 ;  /* 0x000000040000795c */ /* 0x000fe20000300000 */
.L_x_13:
[----:B-1----:R-:W1:Y:S01]  /*0bb0*/  S2R R7, SR_CgaCtaId ;  /* 0x0000000000077919 */ /* 0x002e620000008800 */
[----:B------:R-:W-:Y:S01]  /*0bc0*/  R2UR UR9, R0 ;  /* 0x00000000000972ca */ /* 0x000fe200000e0000 */
[----:B------:R-:W-:Y:S01]  /*0bd0*/  ULDC.64 UR4, c[0x0][0x198] ;  /* 0x0000660000047ab9 */ /* 0x000fe20000000a00 */
[----:B------:R-:W-:Y:S01]  /*0be0*/  UMOV UR6, 0x0 ;  /* 0x0000000000067882 */ /* 0x000fe20000000000 */
[----:B------:R-:W-:Y:S01]  /*0bf0*/  UIADD3 UR4, UP0, UR4, 0x1f0, URZ ;  /* 0x000001f004047890 */ /* 0x000fe2000ff1e03f */
[----:B------:R-:W-:Y:S01]  /*0c00*/  MOV R0, 0x400 ;  /* 0x0000040000007802 */ /* 0x000fe20000000f00 */
[----:B------:R-:W-:Y:S01]  /*0c10*/  UMOV UR7, 0x10000000 ;  /* 0x1000000000077882 */ /* 0x000fe20000000000 */
[----:B------:R-:W-:Y:S01]  /*0c20*/  UMOV UR42, URZ ;  /* 0x0000003f002a7c82 */ /* 0x000fe20008000000 */
[----:B------:R-:W-:Y:S01]  /*0c30*/  UIADD3.X UR5, URZ, UR5, URZ, UP0, !UPT ;  /* 0x000000053f057290 */ /* 0x000fe200087fe43f */
[----:B------:R-:W-:Y:S01]  /*0c40*/  ISETP.NE.AND P2, PT, R16, RZ, PT ;  /* 0x000000ff1000720c */ /* 0x000fe20003f45270 */
[----:B------:R-:W-:Y:S01]  /*0c50*/  UMOV UR43, URZ ;  /* 0x0000003f002b7c82 */ /* 0x000fe20008000000 */
[----:B------:R-:W-:Y:S01]  /*0c60*/  UMOV UR26, 0x20 ;  /* 0x00000020001a7882 */ /* 0x000fe20000000000 */
[----:B------:R-:W-:Y:S01]  /*0c70*/  UMOV UR28, UR44 ;  /* 0x0000002c001c7c82 */ /* 0x000fe20008000000 */
[----:B------:R-:W-:Y:S01]  /*0c80*/  UMOV UR29, UR45 ;  /* 0x0000002d001d7c82 */ /* 0x000fe20008000000 */
[----:B------:R-:W-:-:S02]  /*0c90*/  UIADD3 UR40, UR9, 0x5000, URZ ;  /* 0x0000500009287890 */ /* 0x000fc4000fffe03f */
[----:B------:R-:W-:Y:S02]  /*0ca0*/  UIADD3 UR41, UR9, 0x19000, URZ ;  /* 0x0001900009297890 */ /* 0x000fe4000fffe03f */
[----:B------:R-:W-:Y:S02]  /*0cb0*/  UIADD3 UR24, UR9, 0x6000, URZ ;  /* 0x0000600009187890 */ /* 0x000fe4000fffe03f */
[----:B------:R-:W-:Y:S02]  /*0cc0*/  UIADD3 UR16, UR9, 0x7000, URZ ;  /* 0x0000700009107890 */ /* 0x000fe4000fffe03f */
[----:B------:R-:W-:Y:S01]  /*0cd0*/  UIADD3 UR8, UR9, 0x8000, URZ ;  /* 0x0000800009087890 */ /* 0x000fe2000fffe03f */
[----:B------:R-:W-:Y:S02]  /*0ce0*/  UMOV UR27, UR43 ;  /* 0x0000002b001b7c82 */ /* 0x000fe40008000000 */
[----:B------:R2:W-:Y:S01]  /*0cf0*/  UTMALDG.4D [UR40], [UR4], desc[UR6] ;  /* 0x00000628040075b4 */ /* 0x0005e20008019000 */
[----:B------:R-:W-:Y:S01]  /*0d00*/  UMOV UR25, UR41 ;  /* 0x0000002900197c82 */ /* 0x000fe20008000000 */
[----:B------:R-:W-:Y:S01]  /*0d10*/  UMOV UR18, 0x40 ;  /* 0x0000004000127882 */ /* 0x000fe20000000000 */
[----:B------:R-:W-:Y:S01]  /*0d20*/  UMOV UR20, UR44 ;  /* 0x0000002c00147c82 */ /* 0x000fe20008000000 */
[----:B------:R-:W-:Y:S01]  /*0d30*/  UMOV UR21, UR45 ;  /* 0x0000002d00157c82 */ /* 0x000fe20008000000 */
[----:B------:R-:W-:Y:S01]  /*0d40*/  UMOV UR19, UR43 ;  /* 0x0000002b00137c82 */ /* 0x000fe20008000000 */
[----:B------:R-:W-:Y:S01]  /*0d50*/  UMOV UR17, UR41 ;  /* 0x0000002900117c82 */ /* 0x000fe20008000000 */
[----:B-1----:R-:W-:Y:S01]  /*0d60*/  LEA R2, R7, R0, 0x18 ;  /* 0x0000000007027211 */ /* 0x002fe200078ec0ff */
[----:B------:R-:W-:Y:S01]  /*0d70*/  UMOV UR10, 0x60 ;  /* 0x00000060000a7882 */ /* 0x000fe20000000000 */
[----:B------:R-:W-:Y:S01]  /*0d80*/  MOV R7, 0x1 ;  /* 0x0000000100077802 */ /* 0x000fe20000000f00 */
[----:B------:R1:W-:Y:S01]  /*0d90*/  UTMALDG.4D [UR24], [UR4], desc[UR6] ;  /* 0x00000618040075b4 */ /* 0x0003e20008019000 */
[----:B------:R-:W-:Y:S01]  /*0da0*/  UMOV UR12, UR44 ;  /* 0x0000002c000c7c82 */ /* 0x000fe20008000000 */
[----:B------:R-:W-:Y:S01]  /*0db0*/  UMOV UR13, UR45 ;  /* 0x0000002d000d7c82 */ /* 0x000fe20008000000 */
[----:B------:R-:W-:Y:S01]  /*0dc0*/  SHF.L.U32 R7, R7, 0x1f, RZ ;  /* 0x0000001f07077819 */ /* 0x000fe200000006ff */
[----:B------:R-:W-:Y:S01]  /*0dd0*/  UMOV UR11, UR43 ;  /* 0x0000002b000b7c82 */ /* 0x000fe20008000000 */
[----:B------:R-:W-:Y:S01]  /*0de0*/  LEA R0, R5, R2, 0x3 ;  /* 0x0000000205007211 */ /* 0x000fe200078e18ff */
[----:B------:R1:W-:Y:S01]  /*0df0*/  UTMALDG.4D [UR16], [UR4], desc[UR6] ;  /* 0x00000610040075b4 */ /* 0x0003e20008019000 */
[----:B--2---:R-:W-:Y:S01]  /*0e00*/  UIADD3 UR40, UR9, 0x9000, URZ ;  /* 0x0000900009287890 */ /* 0x004fe2000fffe03f */
[----:B------:R-:W-:-:S02]  /*0e10*/  UMOV UR42, 0x80 ;  /* 0x00000080002a7882 */ /* 0x000fc40000000000 */
[----:B------:R-:W-:Y:S02]  /*0e20*/  UMOV UR9, UR41 ;  /* 0x0000002900097c82 */ /* 0x000fe40008000000 */
[----:B------:R1:W-:Y:S04]  /*0e30*/  UTMALDG.4D [UR8], [UR4], desc[UR6] ;  /* 0x00000608040075b4 */ /* 0x0003e80008019000 */
[----:B------:R1:W-:Y:S01]  /*0e40*/  UTMALDG.4D [UR40], [UR4], desc[UR6] ;  /* 0x00000628040075b4 */ /* 0x0003e20008019000 */
[----:B------:R-:W2:Y:S02]  /*0e50*/  SYNCS.PHASECHK.TRANS64.TRYWAIT P1, [R0+URZ+0x19020], R7 ;  /* 0x01902007000075a7 */ /* 0x000ea4000802017f */
[----:B-12---:R-:W-:Y:S05]  /*0e60*/  @!P1 BRA `(.L_x_14) ;  /* 0x0000007800649947 */ /* 0x006fea0003800000 */
.L_x_67:
[----:B------:R-:W-:Y:S01]  /*0e70*/  IMAD.MOV.U32 R10, RZ, RZ, 0x1 ;  /* 0x00000001ff0a7424 */ /* 0x000fe200078e00ff */
[----:B------:R-:W-:Y:S06]  /*0e80*/  @P2 BRA `(.L_x_15) ;  /* 0x0000000000142947 */ /* 0x000fec0003800000 */
[----:B------:R-:W-:Y:S02]  /*0e90*/  ISETP.NE.AND P1, PT, R6, RZ, PT ;  /* 0x000000ff0600720c */ /* 0x000fe40003f25270 */
[----:B-1----:R-:W-:-:S04]  /*0ea0*/  MOV R7, 0x5000 ;  /* 0x0000500000077802 */ /* 0x002fc80000000f00 */
[----:B------:R2:W-:Y:S07]  /*0eb0*/  SYNCS.ARRIVE.TRANS64 RZ, [R0+URZ+0x19000], R7 ;  /* 0x0190000700ff79a7 */ /* 0x0005ee000800003f */
[----:B------:R-:W-:Y:S05]  /*0ec0*/  @!P1 BRA `(.L_x_15) ;  /* 0x0000000000049947 */ /* 0x000fea0003800000 */
[----:B------:R-:W-:Y:S01]  /*0ed0*/  BPT.TRAP 0x1 ;  /* 0x000000040000795c */ /* 0x000fe20000300000 */
.L_x_15:
[C---:B------:R-:W-:Y:S01]  /*0ee0*/  IMAD R2, R5.reuse, 0x5000, R2 ;  /* 0x0000500005027824 */ /* 0x040fe200078e0202 */
[----:B------:R-:W-:Y:S01]  /*0ef0*/  R2UR UR33, R0 ;  /* 0x00000000002172ca */ /* 0x000fe200000e0000 */
[----:B------:R-:W-:Y:S01]  /*0f00*/  ULDC.64 UR4, c[0x0][0x198] ;  /* 0x0000660000047ab9 */ /* 0x000fe20000000a00 */
[----:B------:R-:W-:Y:S01]  /*0f10*/  UMOV UR35, URZ ;  /* 0x0000003f00237c82 */ /* 0x000fe20008000000 */
[----:B------:R-:W-:Y:S01]  /*0f20*/  UIADD3 UR4, UP0, UR4, 0x2f0, URZ ;  /* 0x000002f004047890 */ /* 0x000fe2000ff1e03f */
[----:B------:R-:W-:Y:S01]  /*0f30*/  R2UR UR40, R2 ;  /* 0x00000000022872ca */ /* 0x000fe200000e0000 */
[----:B------:R-:W-:Y:S01]  /*0f40*/  UMOV UR6, 0x0 ;  /* 0x0000000000067882 */ /* 0x000fe20000000000 */
[----:B------:R-:W-:Y:S01]  /*0f50*/  UMOV UR7, 0x10000000 ;  /* 0x1000000000077882 */ /* 0x000fe20000000000 */
[----:B------:R-:W-:Y:S01]  /*0f60*/  UIADD3.X UR5, URZ, UR5, URZ, UP0, !UPT ;  /* 0x000000053f057290 */ /* 0x000fe200087fe43f */
[----:B------:R-:W-:Y:S01]  /*0f70*/  IADD3 R5, R5, 0x1, RZ ;  /* 0x0000000105057810 */ /* 0x000fe20007ffe0ff */
[----:B------:R-:W-:Y:S01]  /*0f80*/  UMOV UR34, URZ ;  /* 0x0000003f00227c82 */ /* 0x000fe20008000000 */
[----:B------:R-:W-:Y:S01]  /*0f90*/  UMOV UR36, UR44 ;  /* 0x0000002c00247c82 */ /* 0x000fe20008000000 */
[----:B------:R-:W-:Y:S01]  /*0fa0*/  UMOV UR37, UR45 ;  /* 0x0000002d00257c82 */ /* 0x000fe20008000000 */
[----:B------:R-:W-:Y:S01]  /*0fb0*/  UMOV UR26, 0x20 ;  /* 0x00000020001a7882 */ /* 0x000fe20000000000 */
[----:B------:R-:W-:Y:S01]  /*0fc0*/  UIADD3 UR33, UR33, 0x19000, URZ ;  /* 0x0001900021217890 */ /* 0x000fe2000fffe03f */
[----:B------:R-:W-:Y:S01]  /*0fd0*/  UMOV UR28, UR44 ;  /* 0x0000002c001c7c82 */ /* 0x000fe20008000000 */
[----:B------:R-:W-:-:S02]  /*0fe0*/  UMOV UR29, UR45 ;  /* 0x0000002d001d7c82 */ /* 0x000fc40008000000 */
[----:B------:R-:W-:Y:S02]  /*0ff0*/  UIADD3 UR32, UR40, 0x5000, URZ ;  /* 0x0000500028207890 */ /* 0x000fe4000fffe03f */
[----:B------:R-:W-:Y:S02]  /*1000*/  UIADD3 UR24, UR40, 0x6000, URZ ;  /* 0x0000600028187890 */ /* 0x000fe4000fffe03f */
[----:B------:R-:W-:Y:S02]  /*1010*/  UIADD3 UR16, UR40, 0x7000, URZ ;  /* 0x0000700028107890 */ /* 0x000fe4000fffe03f */
[----:B------:R-:W-:Y:S02]  /*1020*/  UIADD3 UR8, UR40, 0x8000, URZ ;  /* 0x0000800028087890 */ /* 0x000fe4000fffe03f */
[----:B------:R-:W-:Y:S01]  /*1030*/  UIADD3 UR40, UR40, 0x9000, URZ ;  /* 0x0000900028287890 */ /* 0x000fe2000fffe03f */
[----:B------:R3:W-:Y:S01]  /*1040*/  UTMALDG.4D [UR32], [UR4], desc[UR6] ;  /* 0x00000620040075b4 */ /* 0x0007e20008019000 */
[----:B------:R-:W-:Y:S01]  /*1050*/  UMOV UR27, UR35 ;  /* 0x00000023001b7c82 */ /* 0x000fe20008000000 */
[----:B------:R-:W-:Y:S01]  /*1060*/  UMOV UR25, UR33 ;  /* 0x0000002100197c82 */ /* 0x000fe20008000000 */
[----:B------:R-:W-:Y:S01]  /*1070*/  UMOV UR18, 0x40 ;  /* 0x0000004000127882 */ /* 0x000fe20000000000 */
[----:B------:R-:W-:Y:S01]  /*1080*/  UMOV UR20, UR44 ;  /* 0x0000002c00147c82 */ /* 0x000fe20008000000 */
[----:B------:R-:W-:Y:S01]  /*1090*/  UMOV UR21, UR45 ;  /* 0x0000002d00157c82 */ /* 0x000fe20008000000 */
[----:B------:R-:W-:Y:S01]  /*10a0*/  UMOV UR19, UR35 ;  /* 0x0000002300137c82 */ /* 0x000fe20008000000 */
[----:B------:R-:W-:Y:S01]  /*10b0*/  UMOV UR17, UR33 ;  /* 0x0000002100117c82 */ /* 0x000fe20008000000 */
[----:B------:R-:W-:Y:S01]  /*10c0*/  UMOV UR10, 0x60 ;  /* 0x00000060000a7882 */ /* 0x000fe20000000000 */
[----:B------:R-:W-:Y:S01]  /*10d0*/  UMOV UR12, UR44 ;  /* 0x0000002c000c7c82 */ /* 0x000fe20008000000 */
[----:B------:R-:W-:Y:S01]  /*10e0*/  UMOV UR13, UR45 ;  /* 0x0000002d000d7c82 */ /* 0x000fe20008000000 */
[----:B------:R3:W-:Y:S01]  /*10f0*/  UTMALDG.4D [UR24], [UR4], desc[UR6] ;  /* 0x00000618040075b4 */ /* 0x0007e20008019000 */
[----:B------:R-:W-:Y:S01]  /*1100*/  UMOV UR11, UR35 ;  /* 0x00000023000b7c82 */ /* 0x000fe20008000000 */
[----:B------:R-:W-:Y:S01]  /*1110*/  UMOV UR9, UR33 ;  /* 0x0000002100097c82 */ /* 0x000fe20008000000 */
[----:B------:R-:W-:Y:S01]  /*1120*/  UMOV UR42, 0x80 ;  /* 0x00000080002a7882 */ /* 0x000fe20000000000 */
[----:B------:R-:W-:Y:S01]  /*1130*/  UMOV UR43, UR35 ;  /* 0x00000023002b7c82 */ /* 0x000fe20008000000 */
[----:B------:R-:W-:Y:S01]  /*1140*/  UMOV UR41, UR33 ;  /* 0x0000002100297c82 */ /* 0x000fe20008000000 */
[----:B------:R3:W-:Y:S01]  /*1150*/  UTMALDG.4D [UR16], [UR4], desc[UR6] ;  /* 0x00000610040075b4 */ /* 0x0007e20008019000 */
[----:B------:R3:W-:Y:S01]  /*1160*/  UTMALDG.4D [UR8], [UR4], desc[UR6] ;  /* 0x00000608040075b4 */ /* 0x0007e20008019000 */
[----:B------:R3:W-:Y:S02]  /*1170*/  UTMALDG.4D [UR40], [UR4], desc[UR6] ;  /* 0x00000628040075b4 */ /* 0x0007e40008019000 */
[----:B---3--:R-:W-:Y:S01]  /*1180*/  NOP ;  /* 0x0000000000007918 */ /* 0x008fe20000000000 */
.L_x_11:
[----:B------:R-:W-:Y:S01]  /*1190*/  ISETP.GE.AND P1, PT, R136, 0x41, PT ;  /* 0x000000418800780c */ /* 0x000fe20003f26270 */
[----:B------:R-:W-:-:S12]  /*11a0*/  IMAD.MOV.U32 R4, RZ, RZ, 0x1 ;  /* 0x00000001ff047424 */ /* 0x000fd800078e00ff */
[----:B------:R-:W-:Y:S05]  /*11b0*/  @!P1 BRA `(.L_x_16) ;  /* 0x0000000400e49947 */ /* 0x000fea0003800000 */
[----:B-12---:R-:W1:Y:S01]  /*11c0*/  S2R R7, SR_CgaCtaId ;  /* 0x0000000000077919 */ /* 0x006e620000008800 */
[----:B------:R-:W-:Y:S02]  /*11d0*/  MOV R0, 0x400 ;  /* 0x0000040000007802 */ /* 0x000fe40000000f00 */
[----:B------:R-:W-:Y:S02]  /*11e0*/  MOV R2, 0x1 ;  /* 0x0000000100027802 */ /* 0x000fe40000000f00 */
[----:B------:R-:W-:Y:S02]  /*11f0*/  ISETP.NE.AND P2, PT, R16, RZ, PT ;  /* 0x000000ff1000720c */ /* 0x000fe40003f45270 */
[----:B-1----:R-:W-:Y:S02]  /*1200*/  LEA R0, R7, R0, 0x18 ;  /* 0x0000000007007211 */ /* 0x002fe400078ec0ff */
[----:B------:R-:W-:Y:S02]  /*1210*/  SHF.L.U32 R7, R2, 0x1f, RZ ;  /* 0x0000001f02077819 */ /* 0x000fe400000006ff */
[----:B------:R-:W-:-:S04]  /*1220*/  LEA R2, R5, R0, 0x3 ;  /* 0x0000000005027211 */ /* 0x000fc800078e18ff */
[----:B------:R-:W1:Y:S02]  /*1230*/  SYNCS.PHASECHK.TRANS64.TRYWAIT P1, [R2+URZ+0x19020], R7 ;  /* 0x01902007020075a7 */ /* 0x000e64000802017f */
[----:B-1----:R-:W-:Y:S05]  /*1240*/  @!P1 BRA `(.L_x_17) ;  /* 0x0000007400809947 */ /* 0x002fea0003800000 */
.L_x_68:
[----:B------:R-:W-:Y:S05]  /*1250*/  @P2 BRA `(.L_x_18) ;  /* 0x0000000000142947 */ /* 0x000fea0003800000 */
[----:B------:R-:W-:Y:S01]  /*1260*/  ISETP.NE.AND P1, PT, R6, RZ, PT ;  /* 0x000000ff0600720c */ /* 0x000fe20003f25270 */
[----:B-1----:R-:W-:-:S04]  /*1270*/  IMAD.MOV.U32 R7, RZ, RZ, 0x5000 ;  /* 0x00005000ff077424 */ /* 0x002fc800078e00ff */
[----:B------:R2:W-:Y:S08]  /*1280*/  SYNCS.ARRIVE.TRANS64 RZ, [R2+URZ+0x19000], R7 ;  /* 0x0190000702ff79a7 */ /* 0x0005f0000800003f */
[----:B------:R-:W-:Y:S05]  /*1290*/  @!P1 BRA `(.L_x_18) ;  /* 0x0000000000049947 */ /* 0x000fea0003800000 */
[----:B------:R-:W-:Y:S01]  /*12a0*/  BPT.TRAP 0x1 ;  /* 0x000000040000795c */ /* 0x000fe20000300000 */
.L_x_18:
[----:B-12---:R-:W1:Y:S01]  /*12b0*/  S2R R7, SR_CgaCtaId ;  /* 0x0000000000077919 */ /* 0x006e620000008800 */
[C---:B------:R-:W-:Y:S01]  /*12c0*/  IMAD R0, R5.reuse, 0x5000, R0 ;  /* 0x0000500005007824 */ /* 0x040fe200078e0200 */
[----:B------:R-:W-:Y:S01]  /*12d0*/  R2UR UR27, R10 ;  /* 0x000000000a1b72ca */ /* 0x000fe200000e0000 */
[----:B------:R-:W-:Y:S01]  /*12e0*/  ULDC.64 UR4, c[0x0][0x198] ;  /* 0x0000660000047ab9 */ /* 0x000fe20000000a00 */
[----:B------:R-:W-:Y:S01]  /*12f0*/  R2UR UR25, R2 ;  /* 0x00000000021972ca */ /* 0x000fe200000e0000 */
[----:B------:R-:W-:Y:S01]  /*1300*/  UIADD3 UR4, UP0, UR4, 0x1f0, URZ ;  /* 0x000001f004047890 */ /* 0x000fe2000ff1e03f */
[----:B------:R-:W-:Y:S01]  /*1310*/  R2UR UR9, R0 ;  /* 0x00000000000972ca */ /* 0x000fe200000e0000 */
[----:B------:R-:W-:Y:S01]  /*1320*/  UMOV UR6, 0x0 ;  /* 0x0000000000067882 */ /* 0x000fe20000000000 */
[----:B------:R-:W-:Y:S01]  /*1330*/  IADD3 R5, R5, 0x1, RZ ;  /* 0x0000000105057810 */ /* 0x000fe20007ffe0ff */
[----:B------:R-:W-:Y:S01]  /*1340*/  UIADD3.X UR5, URZ, UR5, URZ, UP0, !UPT ;  /* 0x000000053f057290 */ /* 0x000fe200087fe43f */
[----:B------:R-:W-:Y:S01]  /*1350*/  MOV R0, 0x400 ;  /* 0x0000040000007802 */ /* 0x000fe20000000f00 */
[----:B------:R-:W-:Y:S01]  /*1360*/  UMOV UR7, 0x10000000 ;  /* 0x1000000000077882 */ /* 0x000fe20000000000 */
[----:B------:R-:W-:Y:S01]  /*1370*/  UMOV UR26, URZ ;  /* 0x0000003f001a7c82 */ /* 0x000fe20008000000 */
[----:B------:R-:W-:Y:S01]  /*1380*/  UMOV UR28, UR44 ;  /* 0x0000002c001c7c82 */ /* 0x000fe20008000000 */
[----:B------:R-:W-:Y:S01]  /*1390*/  UMOV UR29, UR45 ;  /* 0x0000002d001d7c82 */ /* 0x000fe20008000000 */
[----:B------:R-:W-:Y:S01]  /*13a0*/  USHF.L.U32 UR27, UR27, 0x6, URZ ;  /* 0x000000061b1b7899 */ /* 0x000fe2000800063f */
[C---:B------:R-:W-:Y:S01]  /*13b0*/  ISETP.NE.AND P2, PT, R5.reuse, 0x4, PT ;  /* 0x000000040500780c */ /* 0x040fe20003f45270 */
[----:B------:R-:W-:Y:S01]  /*13c0*/  UIADD3 UR25, UR25, 0x19000, URZ ;  /* 0x0001900019197890 */ /* 0x000fe2000fffe03f */
[C---:B------:R-:W-:Y:S01]  /*13d0*/  ISETP.NE.AND P1, PT, R5.reuse, 0x4, PT ;  /* 0x000000040500780c */ /* 0x040fe20003f25270 */
[----:B------:R-:W-:Y:S01]  /*13e0*/  UIADD3 UR24, UR9, 0x5000, URZ ;  /* 0x0000500009187890 */ /* 0x000fe2000fffe03f */
[----:B------:R-:W-:Y:S01]  /*13f0*/  SEL R5, R5, RZ, P2 ;  /* 0x000000ff05057207 */ /* 0x000fe20001000000 */
[----:B------:R-:W-:Y:S01]  /*1400*/  UIADD3 UR40, UR9, 0x6000, URZ ;  /* 0x0000600009287890 */ /* 0x000fe2000fffe03f */
[----:B------:R-:W-:Y:S01]  /*1410*/  SEL R4, RZ, 0x1, !P1 ;  /* 0x00000001ff047807 */ /* 0x000fe20004800000 */
[----:B------:R-:W-:Y:S01]  /*1420*/  UMOV UR42, 0x20 ;  /* 0x00000020002a7882 */ /* 0x000fe20000000000 */
[----:B------:R-:W-:Y:S01]  /*1430*/  UMOV UR41, UR25 ;  /* 0x0000001900297c82 */ /* 0x000fe20008000000 */
[----:B------:R-:W-:Y:S01]  /*1440*/  UMOV UR43, UR27 ;  /* 0x0000001b002b7c82 */ /* 0x000fe20008000000 */
[----:B------:R-:W-:Y:S01]  /*1450*/  UIADD3 UR16, UR9, 0x7000, URZ ;  /* 0x0000700009107890 */ /* 0x000fe2000fffe03f */
[----:B------:R-:W-:Y:S01]  /*1460*/  ISETP.NE.AND P2, PT, R16, RZ, PT ;  /* 0x000000ff1000720c */ /* 0x000fe20003f45270 */
[----:B------:R-:W-:Y:S01]  /*1470*/  UTMALDG.4D [UR24], [UR4], desc[UR6] ;  /* 0x00000618040075b4 */ /* 0x000fe20008019000 */
[----:B------:R-:W-:Y:S01]  /*1480*/  UIADD3 UR8, UR9, 0x8000, URZ ;  /* 0x0000800009087890 */ /* 0x000fe2000fffe03f */
[----:B------:R-:W-:Y:S01]  /*1490*/  UMOV UR18, 0x40 ;  /* 0x0000004000127882 */ /* 0x000fe20000000000 */
[----:B-1----:R-:W-:Y:S01]  /*14a0*/  LEA R2, R7, R0, 0x18 ;  /* 0x0000000007027211 */ /* 0x002fe200078ec0ff */
[----:B------:R-:W-:Y:S01]  /*14b0*/  UMOV UR20, UR44 ;  /* 0x0000002c00147c82 */ /* 0x000fe20008000000 */
[----:B------:R-:W-:Y:S01]  /*14c0*/  UMOV UR21, UR45 ;  /* 0x0000002d00157c82 */ /* 0x000fe20008000000 */
[----:B------:R-:W-:Y:S01]  /*14d0*/  UMOV UR17, UR25 ;  /* 0x0000001900117c82 */ /* 0x000fe20008000000 */
[----:B------:R1:W-:Y:S01]  /*14e0*/  UTMALDG.4D [UR40], [UR4], desc[UR6] ;  /* 0x00000628040075b4 */ /* 0x0003e20008019000 */
[----:B------:R-:W-:Y:S01]  /*14f0*/  UMOV UR19, UR27 ;  /* 0x0000001b00137c82 */ /* 0x000fe20008000000 */
[----:B------:R-:W-:Y:S01]  /*1500*/  UMOV UR10, 0x60 ;  /* 0x00000060000a7882 */ /* 0x000fe20000000000 */
[----:B------:R-:W-:Y:S01]  /*1510*/  UMOV UR12, UR44 ;  /* 0x0000002c000c7c82 */ /* 0x000fe20008000000 */
[----:B------:R-:W-:Y:S01]  /*1520*/  UMOV UR13, UR45 ;  /* 0x0000002d000d7c82 */ /* 0x000fe20008000000 */
[----:B------:R-:W-:Y:S01]  /*1530*/  UMOV UR11, UR27 ;  /* 0x0000001b000b7c82 */ /* 0x000fe20008000000 */
[----:B------:R-:W-:-:S02]  /*1540*/  LEA R7, R5, R2, 0x3 ;  /* 0x0000000205077211 */ /* 0x000fc400078e18ff */
[----:B------:R-:W-:Y:S01]  /*1550*/  SHF.L.U32 R0, R4, 0x1f, RZ ;  /* 0x0000001f04007819 */ /* 0x000fe200000006ff */
[----:B------:R2:W-:Y:S01]  /*1560*/  UTMALDG.4D [UR16], [UR4], desc[UR6] ;  /* 0x00000610040075b4 */ /* 0x0005e20008019000 */
[----:B-1----:R-:W-:Y:S01]  /*1570*/  UIADD3 UR40, UR9, 0x9000, URZ ;  /* 0x0000900009287890 */ /* 0x002fe2000fffe03f */
[----:B------:R-:W-:Y:S02]  /*1580*/  UMOV UR42, 0x80 ;  /* 0x00000080002a7882 */ /* 0x000fe40000000000 */
[----:B------:R-:W-:Y:S02]  /*1590*/  UMOV UR9, UR25 ;  /* 0x0000001900097c82 */ /* 0x000fe40008000000 */
[----:B------:R2:W-:Y:S04]  /*15a0*/  UTMALDG.4D [UR8], [UR4], desc[UR6] ;  /* 0x00000608040075b4 */ /* 0x0005e80008019000 */
[----:B------:R2:W-:Y:S01]  /*15b0*/  UTMALDG.4D [UR40], [UR4], desc[UR6] ;  /* 0x00000628040075b4 */ /* 0x0005e20008019000 */
[----:B------:R-:W1:Y:S02]  /*15c0*/  SYNCS.PHASECHK.TRANS64.TRYWAIT P1, [R7+URZ+0x19020], R0 ;  /* 0x01902000070075a7 */ /* 0x000e64000802017f */
[----:B-12---:R-:W-:Y:S05]  /*15d0*/  @!P1 BRA `(.L_x_19) ;  /* 0x0000007000b09947 */ /* 0x006fea0003800000 */
.L_x_69:
[----:B------:R-:W-:Y:S05]  /*15e0*/  @P2 BRA `(.L_x_20) ;  /* 0x0000000000142947 */ /* 0x000fea0003800000 */
[----:B------:R-:W-:Y:S01]  /*15f0*/  ISETP.NE.AND P1, PT, R6, RZ, PT ;  /* 0x000000ff0600720c */ /* 0x000fe20003f25270 */
[----:B-1----:R-:W-:-:S04]  /*1600*/  IMAD.MOV.U32 R0, RZ, RZ, 0x5000 ;  /* 0x00005000ff007424 */ /* 0x002fc800078e00ff */
[----:B------:R2:W-:Y:S08]  /*1610*/  SYNCS.ARRIVE.TRANS64 RZ, [R7+URZ+0x19000], R0 ;  /* 0x0190000007ff79a7 */ /* 0x0005f0000800003f */
[----:B------:R-:W-:Y:S05]  /*1620*/  @!P1 BRA `(.L_x_20) ;  /* 0x0000000000049947 */ /* 0x000fea0003800000 */
[----:B------:R-:W-:Y:S01]  /*1630*/  BPT.TRAP 0x1 ;  /* 0x000000040000795c */ /* 0x000fe20000300000 */
.L_x_20:
[----:B------:R-:W-:Y:S01]  /*1640*/  IMAD R2, R5, 0x5000, R2 ;  /* 0x0000500005027824 */ /* 0x000fe200078e0202 */
[----:B------:R-:W-:Y:S01]  /*1650*/  R2UR UR33, R7 ;  /* 0x00000000072172ca */ /* 0x000fe200000e0000 */
[----:B------:R-:W-:Y:S01]  /*1660*/  ULDC.64 UR4, c[0x0][0x198] ;  /* 0x0000660000047ab9 */ /* 0x000fe20000000a00 */
[----:B------:R-:W-:Y:S01]  /*1670*/  R2UR UR35, R10 ;  /* 0x000000000a2372ca */ /* 0x000fe200000e0000 */
[----:B------:R-:W-:Y:S01]  /*1680*/  UIADD3 UR4, UP0, UR4, 0x2f0, URZ ;  /* 0x000002f004047890 */ /* 0x000fe2000ff1e03f */
[----:B------:R-:W-:Y:S01]  /*1690*/  R2UR UR40, R2 ;  /* 0x00000000022872ca */ /* 0x000fe200000e0000 */
[----:B------:R-:W-:Y:S01]  /*16a0*/  UMOV UR6, 0x0 ;  /* 0x0000000000067882 */ /* 0x000fe20000000000 */
[----:B------:R-:W-:Y:S01]  /*16b0*/  UMOV UR7, 0x10000000 ;  /* 0x1000000000077882 */ /* 0x000fe20000000000 */
[----:B------:R-:W-:Y:S01]  /*16c0*/  UIADD3.X UR5, URZ, UR5, URZ, UP0, !UPT ;  /* 0x000000053f057290 */ /* 0x000fe200087fe43f */
[----:B-12---:R-:W-:Y:S01]  /*16d0*/  IADD3 R0, R5, 0x1, RZ ;  /* 0x0000000105007810 */ /* 0x006fe20007ffe0ff */
[----:B------:R-:W-:Y:S01]  /*16e0*/  UMOV UR34, URZ ;  /* 0x0000003f00227c82 */ /* 0x000fe20008000000 */
[----:B------:R-:W-:Y:S01]  /*16f0*/  UMOV UR36, UR44 ;  /* 0x0000002c00247c82 */ /* 0x000fe20008000000 */
[----:B------:R-:W-:Y:S01]  /*1700*/  UMOV UR37, UR45 ;  /* 0x0000002d00257c82 */ /* 0x000fe20008000000 */
[----:B------:R-:W-:Y:S01]  /*1710*/  UMOV UR26, 0x20 ;  /* 0x00000020001a7882 */ /* 0x000fe20000000000 */
[----:B------:R-:W-:Y:S01]  /*1720*/  UIADD3 UR33, UR33, 0x19000, URZ ;  /* 0x0001900021217890 */ /* 0x000fe2000fffe03f */
[----:B------:R-:W-:Y:S01]  /*1730*/  ISETP.NE.AND P1, PT, R0, 0x4, PT ;  /* 0x000000040000780c */ /* 0x000fe20003f25270 */
[----:B------:R-:W-:Y:S01]  /*1740*/  USHF.L.U32 UR35, UR35, 0x6, URZ ;  /* 0x0000000623237899 */ /* 0x000fe2000800063f */
[----:B------:R-:W-:Y:S01]  /*1750*/  IADD3 R10, R10, 0x1, RZ ;  /* 0x000000010a0a7810 */ /* 0x000fe20007ffe0ff */
[----:B------:R-:W-:Y:S01]  /*1760*/  UIADD3 UR32, UR40, 0x5000, URZ ;  /* 0x0000500028207890 */ /* 0x000fe2000fffe03f */
[----:B------:R-:W-:Y:S01]  /*1770*/  SEL R5, RZ, 0x1, P1 ;  /* 0x00000001ff057807 */ /* 0x000fe20000800000 */
[----:B------:R-:W-:-:S02]  /*1780*/  UIADD3 UR24, UR40, 0x6000, URZ ;  /* 0x0000600028187890 */ /* 0x000fc4000fffe03f */
[----:B------:R-:W-:Y:S01]  /*1790*/  UIADD3 UR16, UR40, 0x7000, URZ ;  /* 0x0000700028107890 */ /* 0x000fe2000fffe03f */
[----:B------:R-:W-:Y:S01]  /*17a0*/  LOP3.LUT R4, R4, R5, RZ, 0x3c, !PT ;  /* 0x0000000504047212 */ /* 0x000fe200078e3cff */
[----:B------:R-:W-:Y:S01]  /*17b0*/  UIADD3 UR8, UR40, 0x8000, URZ ;  /* 0x0000800028087890 */ /* 0x000fe2000fffe03f */
[----:B------:R-:W-:Y:S01]  /*17c0*/  SEL R5, R0, RZ, P1 ;  /* 0x000000ff00057207 */ /* 0x000fe20000800000 */
[----:B------:R-:W-:Y:S01]  /*17d0*/  UIADD3 UR40, UR40, 0x9000, URZ ;  /* 0x0000900028287890 */ /* 0x000fe2000fffe03f */
[----:B------:R3:W-:Y:S01]  /*17e0*/  UTMALDG.4D [UR32], [UR4], desc[UR6] ;  /* 0x00000620040075b4 */ /* 0x0007e20008019000 */
[----:B------:R-:W-:Y:S01]  /*17f0*/  UMOV UR28, UR44 ;  /* 0x0000002c001c7c82 */ /* 0x000fe20008000000 */
[----:B------:R-:W-:Y:S01]  /*1800*/  UMOV UR29, UR45 ;  /* 0x0000002d001d7c82 */ /* 0x000fe20008000000 */
        /* <DEDUP_REMOVED lines=20> */
.L_x_16:
[----:B------:R-:W-:-:S07]  /*1950*/  VIADD R3, R3, 0xfffffffc ;  /* 0xfffffffc03037836 */ /* 0x000fce0000000000 */
.L_x_10:
[----:B------:R-:W-:Y:S05]  /*1960*/  BSYNC B0 ;  /* 0x0000000000007941 */ /* 0x000fea0003800000 */
.L_x_9:
[----:B-12---:R-:W1:Y:S01]  /*1970*/  S2R R7, SR_CgaCtaId ;  /* 0x0000000000077919 */ /* 0x006e620000008800 */
[----:B------:R-:W-:Y:S02]  /*1980*/  MOV R2, 0x400 ;  /* 0x0000040000027802 */ /* 0x000fe40000000f00 */
[----:B------:R-:W-:Y:S02]  /*1990*/  SHF.L.U32 R65, RZ, 0x1f, RZ ;  /* 0x0000001fff417819 */ /* 0x000fe400000006ff */
[----:B-1----:R-:W-:-:S04]  /*19a0*/  LEA R2, R7, R2, 0x18 ;  /* 0x0000000207027211 */ /* 0x002fc800078ec0ff */
[----:B------:R-:W1:Y:S02]  /*19b0*/  SYNCS.PHASECHK.TRANS64.TRYWAIT P1, [R2+URZ+0x19040], R65 ;  /* 0x01904041020075a7 */ /* 0x000e64000802017f */
[----:B-1----:R-:W-:Y:S05]  /*19c0*/  @!P1 BRA `(.L_x_21) ;  /* 0x0000006c00c89947 */ /* 0x002fea0003800000 */
.L_x_70:
[----:B------:R-:W2:Y:S01]  /*19d0*/  SYNCS.PHASECHK.TRANS64.TRYWAIT P1, [R2+URZ+0x19000], R65 ;  /* 0x01900041020075a7 */ /* 0x000ea2000802017f */
[----:B------:R-:W-:Y:S01]  /*19e0*/  MOV R13, RZ ;  /* 0x000000ff000d7202 */ /* 0x000fe20000000f00 */
[----:B--2---:R-:W-:Y:S06]  /*19f0*/  @!P1 BRA `(.L_x_22) ;  /* 0x0000006c00d09947 */ /* 0x004fec0003800000 */
.L_x_71:
[----:B------:R-:W-:Y:S05]  /*1a00*/  WARPSYNC.ALL ;  /* 0x0000000000007948 */ /* 0x000fea0003800000 */
[C---:B------:R-:W-:Y:S01]  /*1a10*/  R2UR UR15, R2.reuse ;  /* 0x00000000020f72ca */ /* 0x040fe200000e0000 */
[----:B------:R-:W-:Y:S01]  /*1a20*/  WARPGROUP.ARRIVE ;  /* 0x00000000000079c5 */ /* 0x000fe20000000000 */
[----:B------:R-:W-:Y:S01]  /*1a30*/  R2UR UR4, R2 ;  /* 0x00000000020472ca */ /* 0x000fe200000e0000 */
[----:B------:R-:W-:Y:S01]  /*1a40*/  UMOV UR7, 0x80000020 ;  /* 0x8000002000077882 */ /* 0x000fe20000000000 */
[----:B------:R-:W-:Y:S01]  /*1a50*/  UMOV UR23, 0x80000020 ;  /* 0x8000002000177882 */ /* 0x000fe20000000000 */
[----:B------:R-:W-:Y:S01]  /*1a60*/  UMOV UR21, UR7 ;  /* 0x0000000700157c82 */ /* 0x000fe20008000000 */
[----:B------:R-:W-:Y:S01]  /*1a70*/  IMAD.U32 R23, RZ, RZ, UR7 ;  /* 0x00000007ff177e24 */ /* 0x000fe2000f8e00ff */
[----:B------:R-:W-:Y:S01]  /*1a80*/  UMOV UR7, 0x80000020 ;  /* 0x8000002000077882 */ /* 0x000fe20000000000 */
[----:B------:R-:W-:Y:S01]  /*1a90*/  UMOV UR11, 0x80000020 ;  /* 0x80000020000b7882 */ /* 0x000fe20000000000 */
[----:B------:R-:W-:Y:S01]  /*1aa0*/  UMOV UR9, UR7 ;  /* 0x0000000700097c82 */ /* 0x000fe20008000000 */
[----:B------:R-:W-:Y:S01]  /*1ab0*/  MOV R21, UR7 ;  /* 0x0000000700157c02 */ /* 0x000fe20008000f00 */
[----:B------:R-:W-:Y:S01]  /*1ac0*/  UMOV UR7, 0x80000020 ;  /* 0x8000002000077882 */ /* 0x000fe20000000000 */
[----:B------:R-:W-:Y:S01]  /*1ad0*/  UMOV UR57, 0x80000020 ;  /* 0x8000002000397882 */ /* 0x000fe20000000000 */
[----:B------:R-:W-:Y:S01]  /*1ae0*/  UIADD3 UR15, UR15, 0x5000, URZ ;  /* 0x000050000f0f7890 */ /* 0x000fe2000fffe03f */
[----:B------:R-:W-:Y:S01]  /*1af0*/  MOV R19, UR7 ;  /* 0x0000000700137c02 */ /* 0x000fe20008000f00 */
[----:B------:R-:W-:-:S02]  /*1b00*/  USHF.R.U32.HI UR4, URZ, 0x4, UR4 ;  /* 0x000000043f047899 */ /* 0x000fc40008011604 */
[----:B------:R-:W-:Y:S02]  /*1b10*/  USHF.R.U32.HI UR15, URZ, 0x4, UR15 ;  /* 0x000000043f0f7899 */ /* 0x000fe4000801160f */
[----:B------:R-:W-:Y:S02]  /*1b20*/  ULOP3.LUT UR4, UR4, 0x3fff, URZ, 0xc0, !UPT ;  /* 0x00003fff04047892 */ /* 0x000fe4000f8ec03f */
[----:B------:R-:W-:Y:S02]  /*1b30*/  ULOP3.LUT UR15, UR15, 0x3fff, URZ, 0xc0, !UPT ;  /* 0x00003fff0f0f7892 */ /* 0x000fe4000f8ec03f */
[----:B------:R-:W-:Y:S02]  /*1b40*/  ULOP3.LUT UR4, UR4, 0x10000, URZ, 0xfc, !UPT ;  /* 0x0001000004047892 */ /* 0x000fe4000f8efc3f */
[----:B------:R-:W-:Y:S02]  /*1b50*/  ULOP3.LUT UR22, UR15, 0x10000, URZ, 0xfc, !UPT ;  /* 0x000100000f167892 */ /* 0x000fe4000f8efc3f */
[----:B------:R-:W-:-:S02]  /*1b60*/  UIADD3 UR5, UR4, 0x2, URZ ;  /* 0x0000000204057890 */ /* 0x000fc4000fffe03f */
[----:B------:R-:W-:Y:S01]  /*1b70*/  UIADD3 UR10, UR22, 0x2, URZ ;  /* 0x00000002160a7890 */ /* 0x000fe2000fffe03f */
[----:B------:R-:W-:Y:S01]  /*1b80*/  UMOV UR6, UR4 ;  /* 0x0000000400067c82 */ /* 0x000fe20008000000 */
[----:B------:R-:W-:Y:S01]  /*1b90*/  UIADD3 UR56, UR4, 0x300, URZ ;  /* 0x0000030004387890 */ /* 0x000fe2000fffe03f */
[----:B------:R-:W-:Y:S01]  /*1ba0*/  MOV R22, UR6 ;  /* 0x0000000600167c02 */ /* 0x000fe20008000f00 */
[----:B------:R-:W-:Y:S01]  /*1bb0*/  UMOV UR20, UR6 ;  /* 0x0000000600147c82 */ /* 0x000fe20008000000 */
[----:B------:R-:W-:Y:S01]  /*1bc0*/  UMOV UR6, UR5 ;  /* 0x0000000500067c82 */ /* 0x000fe20008000000 */
[----:B------:R-:W-:Y:S01]  /*1bd0*/  HGMMA.64x64x16.F32.BF16 R24, gdesc[UR20], RZ, !UPT, gsb0 ;  /* 0x00e00000141879f0 */ /* 0x000fe2000c0018ff */
[----:B------:R-:W-:Y:S01]  /*1be0*/  UMOV UR8, UR6 ;  /* 0x0000000600087c82 */ /* 0x000fe20008000000 */
[----:B------:R-:W-:Y:S01]  /*1bf0*/  UIADD3 UR5, UR4, 0x100, URZ ;  /* 0x0000010004057890 */ /* 0x000fe2000fffe03f */
[----:B------:R-:W-:Y:S01]  /*1c00*/  MOV R20, UR6 ;  /* 0x0000000600147c02 */ /* 0x000fe20008000f00 */
[----:B------:R-:W-:Y:S01]  /*1c10*/  UIADD3 UR58, UR22, 0x300, URZ ;  /* 0x00000300163a7890 */ /* 0x000fe2000fffe03f */
[----:B------:R-:W-:Y:S01]  /*1c20*/  UMOV UR59, 0x80000020 ;  /* 0x80000020003b7882 */ /* 0x000fe20000000000 */
[----:B------:R-:W-:-:S03]  /*1c30*/  UIADD3 UR52, UR4, 0x302, URZ ;  /* 0x0000030204347890 */ /* 0x000fc6000fffe03f */
[----:B------:R-:W-:Y:S01]  /*1c40*/  UMOV UR6, UR5 ;  /* 0x0000000500067c82 */ /* 0x000fe20008000000 */
[----:B------:R-:W-:Y:S01]  /*1c50*/  UIADD3 UR5, UR4, 0x102, URZ ;  /* 0x0000010204057890 */ /* 0x000fe2000fffe03f */
[----:B------:R-:W-:Y:S01]  /*1c60*/  IMAD.U32 R18, RZ, RZ, UR6 ;  /* 0x00000006ff127e24 */ /* 0x000fe2000f8e00ff */
[----:B------:R-:W-:Y:S01]  /*1c70*/  UIADD3 UR54, UR22, 0x302, URZ ;  /* 0x0000030216367890 */ /* 0x000fe2000fffe03f */
[----:B------:R-:W-:Y:S01]  /*1c80*/  UMOV UR53, 0x80000020 ;  /* 0x8000002000357882 */ /* 0x000fe20000000000 */
[----:B------:R-:W-:Y:S01]  /*1c90*/  UMOV UR55, 0x80000020 ;  /* 0x8000002000377882 */ /* 0x000fe20000000000 */
[----:B------:R-:W-:Y:S02]  /*1ca0*/  UIADD3 UR48, UR4, 0x400, URZ ;  /* 0x0000040004307890 */ /* 0x000fe4000fffe03f */
[----:B------:R-:W-:Y:S01]  /*1cb0*/  UIADD3 UR50, UR22, 0x400, URZ ;  /* 0x0000040016327890 */ /* 0x000fe2000fffe03f */
[----:B------:R-:W-:Y:S01]  /*1cc0*/  UMOV UR49, 0x80000020 ;  /* 0x8000002000317882 */ /* 0x000fe20000000000 */
[----:B------:R-:W-:Y:S01]  /*1cd0*/  UMOV UR51, 0x80000020 ;  /* 0x8000002000337882 */ /* 0x000fe20000000000 */
[----:B------:R-:W-:Y:S01]  /*1ce0*/  ULDC UR12, c[0x0][0x604] ;  /* 0x00018100000c7ab9 */ /* 0x000fe20000000800 */
[----:B------:R-:W-:Y:S01]  /*1cf0*/  ULDC UR13, c[0x0][0x604] ;  /* 0x00018100000d7ab9 */ /* 0x000fe20000000800 */
[----:B------:R-:W-:Y:S01]  /*1d00*/  ULDC UR14, c[0x0][0x604] ;  /* 0x00018100000e7ab9 */ /* 0x000fe20000000800 */
[----:B------:R-:W-:Y:S01]  /*1d10*/  ULDC UR16, c[0x0][0x604] ;  /* 0x0001810000107ab9 */ /* 0x000fe20000000800 */
[----:B------:R-:W-:Y:S01]  /*1d20*/  ULDC UR17, c[0x0][0x604] ;  /* 0x0001810000117ab9 */ /* 0x000fe20000000800 */
[----:B------:R-:W-:Y:S01]  /*1d30*/  ULDC UR18, c[0x0][0x604] ;  /* 0x0001810000127ab9 */ /* 0x000fe20000000800 */
[----:B------:R-:W-:Y:S01]  /*1d40*/  ULDC UR19, c[0x0][0x604] ;  /* 0x0001810000137ab9 */ /* 0x000fe20000000800 */
[----:B------:R-:W-:-:S02]  /*1d50*/  WARPGROUP.DEPBAR.LE gsb0, 0x0 ;  /* 0x00008000000079c5 */ /* 0x000fc40000010000 */
[----:B------:R-:W-:-:S06]  /*1d60*/  WARPGROUP.ARRIVE ;  /* 0x00000000000079c5 */ /* 0x000fcc0000000000 */
[----:B------:R-:W-:Y:S01]  /*1d70*/  HGMMA.64x64x16.F32.BF16 R24, gdesc[UR8], R24, gsb0 ;  /* 0x00e00000081879f0 */ /* 0x000fe20008001818 */
[----:B------:R-:W-:Y:S01]  /*1d80*/  UIADD3 UR10, UR22, 0x100, URZ ;  /* 0x00000100160a7890 */ /* 0x000fe2000fffe03f */
[----:B------:R-:W-:Y:S01]  /*1d90*/  UMOV UR8, UR6 ;  /* 0x0000000600087c82 */ /* 0x000fe20008000000 */
[----:B------:R-:W-:Y:S01]  /*1da0*/  UMOV UR9, UR7 ;  /* 0x0000000700097c82 */ /* 0x000fe20008000000 */
[----:B------:R-:W-:Y:S01]  /*1db0*/  UMOV UR11, 0x80000020 ;  /* 0x80000020000b7882 */ /* 0x000fe20000000000 */
[----:B------:R-:W-:Y:S01]  /*1dc0*/  UMOV UR6, UR5 ;  /* 0x0000000500067c82 */ /* 0x000fe20008000000 */
[----:B------:R-:W-:Y:S01]  /*1dd0*/  UMOV UR7, 0x80000020 ;  /* 0x8000002000077882 */ /* 0x000fe20000000000 */
[----:B------:R-:W-:Y:S01]  /*1de0*/  UIADD3 UR5, UR4, 0x200, URZ ;  /* 0x0000020004057890 */ /* 0x000fe2000fffe03f */
[----:B------:R-:W-:Y:S01]  /*1df0*/  MOV R14, UR6 ;  /* 0x00000006000e7c02 */ /* 0x000fe20008000f00 */
[----:B------:R-:W-:Y:S01]  /*1e00*/  IMAD.U32 R15, RZ, RZ, UR7 ;  /* 0x00000007ff0f7e24 */ /* 0x000fe2000f8e00ff */
        /* <DEDUP_REMOVED lines=11> */
[----:B------:R-:W-:Y:S01]  /*1ec0*/  UIADD3 UR4, UR4, 0x402, URZ ;  /* 0x0000040204047890 */ /* 0x000fe2000fffe03f */
[----:B------:R-:W-:Y:S01]  /*1ed0*/  MOV R7, UR7 ;  /* 0x0000000700077c02 */ /* 0x000fe20008000f00 */
        /* <DEDUP_REMOVED lines=9> */
[----:B------:R-:W-:Y:S01]  /*1f70*/  IMAD.U32 R8, RZ, RZ, UR6 ;  /* 0x00000006ff087e24 */ /* 0x000fe2000f8e00ff */
[----:B------:R-:W-:Y:S01]  /*1f80*/  MOV R9, UR7 ;  /* 0x0000000700097c02 */ /* 0x000fe20008000f00 */
[----:B------:R-:W-:Y:S01]  /*1f90*/  UMOV UR5, 0x80000020 ;  /* 0x8000002000057882 */ /* 0x000fe20000000000 */
[----:B------:R-:W-:-:S02]  /*1fa0*/  WARPGROUP.DEPBAR.LE gsb0, 0x0 ;  /* 0x00008000000079c5 */ /* 0x000fc40000010000 */
[----:B------:R-:W-:-:S06]  /*1fb0*/  WARPGROUP.ARRIVE ;  /* 0x00000000000079c5 */ /* 0x000fcc0000000000 */
[----:B------:R-:W-:Y:S01]  /*1fc0*/  HGMMA.64x64x16.F32.BF16 R24, gdesc[UR8], R24, gsb0 ;  /* 0x00e00000081879f0 */ /* 0x000fe20008001818 */
[----:B------:R-:W-:Y:S01]  /*1fd0*/  UIADD3 UR10, UR22, 0x202, URZ ;  /* 0x00000202160a7890 */ /* 0x000fe2000fffe03f */
[----:B------:R-:W-:Y:S01]  /*1fe0*/  UMOV UR8, UR6 ;  /* 0x0000000600087c82 */ /* 0x000fe20008000000 */
[----:B------:R-:W-:Y:S01]  /*1ff0*/  UMOV UR9, UR7 ;  /* 0x0000000700097c82 */ /* 0x000fe20008000000 */
[----:B------:R-:W-:Y:S01]  /*2000*/  UMOV UR11, 0x80000020 ;  /* 0x80000020000b7882 */ /* 0x000fe20000000000 */
[----:B------:R-:W-:Y:S01]  /*2010*/  UIADD3 UR6, UR22, 0x402, URZ ;  /* 0x0000040216067890 */ /* 0x000fe2000fffe03f */
[----:B------:R-:W-:Y:S01]  /*2020*/  UMOV UR7, 0x80000020 ;  /* 0x8000002000077882 */ /* 0x000fe20000000000 */
[----:B------:R-:W-:Y:S02]  /*2030*/  WARPGROUP.DEPBAR.LE gsb0, 0x0 ;  /* 0x00008000000079c5 */ /* 0x000fe40000010000 */
[----:B------:R-:W-:-:S06]  /*2040*/  WARPGROUP.ARRIVE ;  /* 0x00000000000079c5 */ /* 0x000fcc0000000000 */
[----:B------:R-:W-:Y:S01]  /*2050*/  HGMMA.64x64x16.F32.BF16 R24, gdesc[UR8], R24, gsb0 ;  /* 0x00e00000081879f0 */ /* 0x000fe20008001818 */
[----:B------:R-:W-:Y:S01]  /*2060*/  ULDC UR8, c[0x0][0x604] ;  /* 0x0001810000087ab9 */ /* 0x000fe20000000800 */
[----:B------:R-:W-:Y:S01]  /*2070*/  ULDC UR10, c[0x0][0x604] ;  /* 0x00018100000a7ab9 */ /* 0x000fe20000000800 */
[----:B------:R-:W-:Y:S01]  /*2080*/  ULDC UR9, c[0x0][0x604] ;  /* 0x0001810000097ab9 */ /* 0x000fe20000000800 */
[----:B------:R-:W-:Y:S01]  /*2090*/  ULDC UR11, c[0x0][0x604] ;  /* 0x00018100000b7ab9 */ /* 0x000fe20000000800 */
[----:B------:R-:W-:Y:S02]  /*20a0*/  WARPGROUP.DEPBAR.LE gsb0, 0x0 ;  /* 0x00008000000079c5 */ /* 0x000fe40000010000 */
[----:B------:R-:W-:-:S06]  /*20b0*/  WARPGROUP.ARRIVE ;  /* 0x00000000000079c5 */ /* 0x000fcc0000000000 */
[----:B------:R-:W-:Y:S03]  /*20c0*/  HGMMA.64x64x16.F32.BF16 R24, gdesc[UR56], R24, gsb0 ;  /* 0x00e00000381879f0 */ /* 0x000fe60008001818 */
        /* <DEDUP_REMOVED lines=8> */
[----:B------:R-:W-:Y:S01]  /*2150*/  HGMMA.64x64x16.F32.BF16 R24, gdesc[UR4], R24, gsb0 ;  /* 0x00e00000041879f0 */ /* 0x000fe20008001818 */
[----:B------:R-:W-:Y:S01]  /*2160*/  ULDC UR6, c[0x0][0x604] ;  /* 0x0001810000067ab9 */ /* 0x000fe20000000800 */
[----:B------:R-:W-:Y:S01]  /*2170*/  ULDC UR7, c[0x0][0x604] ;  /* 0x0001810000077ab9 */ /* 0x000fe20000000800 */
[----:B------:R-:W-:Y:S02]  /*2180*/  WARPGROUP.DEPBAR.LE gsb0, 0x0 ;  /* 0x00008000000079c5 */ /* 0x000fe40000010000 */
[----:B------:R-:W-:-:S04]  /*2190*/  FMNMX R57, R24, R25, !PT ;  /* 0x0000001918397209 */ /* 0x000fc80007800000 */
[----:B------:R-:W-:-:S04]  /*21a0*/  FMNMX R0, R28, R57, !PT ;  /* 0x000000391c007209 */ /* 0x000fc80007800000 */
[----:B------:R-:W-:-:S04]  /*21b0*/  FMNMX R57, R29, R0, !PT ;  /* 0x000000001d397209 */ /* 0x000fc80007800000 */
[----:B------:R-:W-:-:S04]  /*21c0*/  FMNMX R0, R32, R57, !PT ;  /* 0x0000003920007209 */ /* 0x000fc80007800000 */
[----:B------:R-:W-:-:S04]  /*21d0*/  FMNMX R57, R33, R0, !PT ;  /* 0x0000000021397209 */ /* 0x000fc80007800000 */
[----:B------:R-:W-:Y:S02]  /*21e0*/  FMNMX R0, R36, R57, !PT ;  /* 0x0000003924007209 */ /* 0x000fe40007800000 */
[----:B------:R-:W-:Y:S02]  /*21f0*/  FMNMX R57, R26, R27, !PT ;  /* 0x0000001b1a397209 */ /* 0x000fe40007800000 */
[----:B------:R-:W-:Y:S02]  /*2200*/  FMNMX R59, R37, R0, !PT ;  /* 0x00000000253b7209 */ /* 0x000fe40007800000 */
[----:B------:R-:W-:Y:S02]  /*2210*/  FMNMX R0, R30, R57, !PT ;  /* 0x000000391e007209 */ /* 0x000fe40007800000 */
[----:B------:R-:W-:Y:S02]  /*2220*/  FMNMX R12, R40, R59, !PT ;  /* 0x0000003b280c7209 */ /* 0x000fe40007800000 */
[----:B------:R-:W-:-:S02]  /*2230*/  FMNMX R57, R31, R0, !PT ;  /* 0x000000001f397209 */ /* 0x000fc40007800000 */
        /* <DEDUP_REMOVED lines=13> */
[----:B------:R-:W-:-:S03]  /*2310*/  FMNMX R0, R46, R57, !PT ;  /* 0x000000392e007209 */ /* 0x000fc60007800000 */
[----:B------:R-:W3:Y:S01]  /*2320*/  SHFL.BFLY PT, R59, R12, 0x1, 0x1f ;  /* 0x0c201f000c3b7f89 */ /* 0x000ee200000e0000 */
[----:B------:R-:W-:-:S04]  /*2330*/  FMNMX R57, R47, R0, !PT ;  /* 0x000000002f397209 */ /* 0x000fc80007800000 */
[----:B------:R-:W-:-:S04]  /*2340*/  FMNMX R0, R50, R57, !PT ;  /* 0x0000003932007209 */ /* 0x000fc80007800000 */
[----:B------:R-:W-:-:S04]  /*2350*/  FMNMX R57, R51, R0, !PT ;  /* 0x0000000033397209 */ /* 0x000fc80007800000 */
[----:B------:R-:W-:-:S04]  /*2360*/  FMNMX R0, R54, R57, !PT ;  /* 0x0000003936007209 */ /* 0x000fc80007800000 */
[----:B------:R-:W-:-:S05]  /*2370*/  FMNMX R56, R55, R0, !PT ;  /* 0x0000000037387209 */ /* 0x000fca0007800000 */
[----:B------:R-:W4:Y:S01]  /*2380*/  SHFL.BFLY PT, R57, R56, 0x1, 0x1f ;  /* 0x0c201f0038397f89 */ /* 0x000f2200000e0000 */
[----:B---3--:R-:W-:-:S05]  /*2390*/  FMNMX R59, R12, R59, !PT ;  /* 0x0000003b0c3b7209 */ /* 0x008fca0007800000 */
[----:B------:R-:W3:Y:S01]  /*23a0*/  SHFL.BFLY PT, R0, R59, 0x2, 0x1f ;  /* 0x0c401f003b007f89 */ /* 0x000ee200000e0000 */
[----:B----4-:R-:W-:-:S05]  /*23b0*/  FMNMX R57, R56, R57, !PT ;  /* 0x0000003938397209 */ /* 0x010fca0007800000 */
[----:B------:R-:W4:Y:S01]  /*23c0*/  SHFL.BFLY PT, R12, R57, 0x2, 0x1f ;  /* 0x0c401f00390c7f89 */ /* 0x000f2200000e0000 */
[----:B---3--:R-:W-:-:S04]  /*23d0*/  FMNMX R0, R59, R0, !PT ;  /* 0x000000003b007209 */ /* 0x008fc80007800000 */
[----:B------:R-:W-:-:S04]  /*23e0*/  FSETP.NEU.AND P1, PT, R0, -INF , PT ;  /* 0xff8000000000780b */ /* 0x000fc80003f2d000 */
[----:B------:R-:W-:-:S05]  /*23f0*/  FSEL R58, R0, RZ, P1 ;  /* 0x000000ff003a7208 */ /* 0x000fca0000800000 */
[----:B------:R-:W-:Y:S01]  /*2400*/  FMUL R58, R58, UR6 ;  /* 0x000000063a3a7c20 */ /* 0x000fe20008400000 */
[----:B------:R-:W-:-:S03]  /*2410*/  ULDC UR6, c[0x0][0x604] ;  /* 0x0001810000067ab9 */ /* 0x000fc60000000800 */
[--C-:B------:R-:W-:Y:S01]  /*2420*/  FFMA R24, R24, UR6, -R58.reuse ;  /* 0x0000000618187c23 */ /* 0x100fe2000800083a */
[----:B------:R-:W-:Y:S01]  /*2430*/  ULDC UR6, c[0x0][0x604] ;  /* 0x0001810000067ab9 */ /* 0x000fe20000000800 */
[--C-:B------:R-:W-:Y:S01]  /*2440*/  FFMA R59, R32, UR8, -R58.reuse ;  /* 0x00000008203b7c23 */ /* 0x100fe2000800083a */
[--C-:B------:R-:W-:Y:S01]  /*2450*/  FFMA R25, R25, UR6, -R58.reuse ;  /* 0x0000000619197c23 */ /* 0x100fe2000800083a */
[----:B------:R-:W-:Y:S01]  /*2460*/  ULDC UR6, c[0x0][0x604] ;  /* 0x0001810000067ab9 */ /* 0x000fe20000000800 */
[----:B------:R-:W-:Y:S01]  /*2470*/  FSETP.GEU.AND P6, PT, R24, -126, PT ;  /* 0xc2fc00001800780b */ /* 0x000fe20003fce000 */
[--C-:B------:R-:W-:Y:S01]  /*2480*/  FFMA R56, R28, UR6, -R58.reuse ;  /* 0x000000061c387c23 */ /* 0x100fe2000800083a */
[----:B----4-:R-:W-:Y:S01]  /*2490*/  FMNMX R12, R57, R12, !PT ;  /* 0x0000000c390c7209 */ /* 0x010fe20007800000 */
[--C-:B------:R-:W-:Y:S01]  /*24a0*/  FFMA R57, R29, UR7, -R58.reuse ;  /* 0x000000071d397c23 */ /* 0x100fe2000800083a */
[----:B------:R-:W-:Y:S01]  /*24b0*/  FSETP.GEU.AND P2, PT, R25, -126, PT ;  /* 0xc2fc00001900780b */ /* 0x000fe20003f4e000 */
[--C-:B------:R-:W-:Y:S01]  /*24c0*/  FFMA R60, R36, UR10, -R58.reuse ;  /* 0x0000000a243c7c23 */ /* 0x100fe2000800083a */
[----:B------:R-:W-:Y:S01]  /*24d0*/  FSETP.GEU.AND P3, PT, R56, -126, PT ;  /* 0xc2fc00003800780b */ /* 0x000fe20003f6e000 */
[--C-:B------:R-:W-:Y:S01]  /*24e0*/  FFMA R61, R40, UR11, -R58.reuse ;  /* 0x0000000b283d7c23 */ /* 0x100fe2000800083a */
[----:B------:R-:W-:Y:S01]  /*24f0*/  FSETP.GEU.AND P5, PT, R57, -126, PT ;  /* 0xc2fc00003900780b */ /* 0x000fe20003fae000 */
[----:B------:R-:W-:Y:S01]  /*2500*/  ULDC UR6, c[0x0][0x604] ;  /* 0x0001810000067ab9 */ /* 0x000fe20000000800 */
[----:B------:R-:W-:Y:S01]  /*2510*/  FSETP.GEU.AND P4, PT, R59, -126, PT ;  /* 0xc2fc00003b00780b */ /* 0x000fe20003f8e000 */
[--C-:B------:R-:W-:Y:S01]  /*2520*/  FFMA R62, R41, UR12, -R58.reuse ;  /* 0x0000000c293e7c23 */ /* 0x100fe2000800083a */
[----:B------:R-:W-:Y:S01]  /*2530*/  FSETP.NEU.AND P1, PT, R12, -INF , PT ;  /* 0xff8000000c00780b */ /* 0x000fe20003f2d000 */
[----:B------:R-:W-:Y:S01]  /*2540*/  @!P6 FMUL R24, R24, 0.5 ;  /* 0x3f0000001818e820 */ /* 0x000fe20000400000 */
[----:B------:R-:W-:Y:S01]  /*2550*/  ULDC UR7, c[0x0][0x604] ;  /* 0x0001810000077ab9 */ /* 0x000fe20000000800 */
[----:B------:R-:W-:Y:S01]  /*2560*/  ULDC UR8, c[0x0][0x604] ;  /* 0x0001810000087ab9 */ /* 0x000fe20000000800 */
[----:B------:R-:W-:Y:S01]  /*2570*/  FSEL R64, R12, RZ, P1 ;  /* 0x000000ff0c407208 */ /* 0x000fe20000800000 */
[----:B------:R3:W4:Y:S01]  /*2580*/  MUFU.EX2 R28, R24 ;  /* 0x00000018001c7308 */ /* 0x0007220000000800 */
[----:B------:R-:W-:Y:S01]  /*2590*/  @!P2 FMUL R25, R25, 0.5 ;  /* 0x3f0000001919a820 */ /* 0x000fe20000400000 */
[----:B------:R-:W-:Y:S01]  /*25a0*/  @!P3 FMUL R56, R56, 0.5 ;  /* 0x3f0000003838b820 */ /* 0x000fe20000400000 */
[--C-:B------:R-:W-:Y:S01]  /*25b0*/  FFMA R137, R45, UR7, -R58.reuse ;  /* 0x000000072d897c23 */ /* 0x100fe2000800083a */
[----:B------:R-:W-:Y:S01]  /*25c0*/  @!P5 FMUL R57, R57, 0.5 ;  /* 0x3f0000003939d820 */ /* 0x000fe20000400000 */
[----:B------:R-:W-:Y:S01]  /*25d0*/  ULDC UR7, c[0x0][0x604] ;  /* 0x0001810000077ab9 */ /* 0x000fe20000000800 */
[----:B------:R-:W-:Y:S01]  /*25e0*/  @!P4 FMUL R59, R59, 0.5 ;  /* 0x3f0000003b3bc820 */ /* 0x000fe20000400000 */
[--C-:B------:R-:W-:Y:S01]  /*25f0*/  FFMA R52, R52, UR8, -R58.reuse ;  /* 0x0000000834347c23 */ /* 0x100fe2000800083a */
[----:B------:R-:W5:Y:S01]  /*2600*/  MUFU.EX2 R32, R56 ;  /* 0x0000003800207308 */ /* 0x000f620000000800 */
[--C-:B---3--:R-:W-:Y:S01]  /*2610*/  FFMA R24, R33, UR9, -R58.reuse ;  /* 0x0000000921187c23 */ /* 0x108fe2000800083a */
[----:B------:R-:W-:Y:S01]  /*2620*/  ULDC UR8, c[0x0][0x604] ;  /* 0x0001810000087ab9 */ /* 0x000fe20000000800 */
[----:B------:R-:W-:Y:S01]  /*2630*/  ULDC UR10, c[0x0][0x604] ;  /* 0x00018100000a7ab9 */ /* 0x000fe20000000800 */
[--C-:B------:R-:W-:Y:S01]  /*2640*/  FFMA R63, R44, UR13, -R58.reuse ;  /* 0x0000000d2c3f7c23 */ /* 0x100fe2000800083a */
[----:B------:R-:W-:Y:S01]  /*2650*/  ULDC UR9, c[0x0][0x604] ;  /* 0x0001810000097ab9 */ /* 0x000fe20000000800 */
[----:B------:R-:W-:Y:S01]  /*2660*/  FSETP.GEU.AND P1, PT, R24, -126, PT ;  /* 0xc2fc00001800780b */ /* 0x000fe20003f2e000 */
[----:B------:R-:W-:Y:S01]  /*2670*/  ULDC UR12, c[0x0][0x604] ;  /* 0x00018100000c7ab9 */ /* 0x000fe20000000800 */
[----:B------:R3:W1:Y:S01]  /*2680*/  MUFU.EX2 R29, R25 ;  /* 0x00000019001d7308 */ /* 0x0006620000000800 */
[----:B----4-:R-:W-:Y:S01]  /*2690*/  @!P6 FMUL R28, R28, R28 ;  /* 0x0000001c1c1ce220 */ /* 0x010fe20000400000 */
[----:B------:R-:W-:Y:S01]  /*26a0*/  FSETP.GEU.AND P6, PT, R60, -126, PT ;  /* 0xc2fc00003c00780b */ /* 0x000fe20003fce000 */
[----:B------:R-:W-:Y:S01]  /*26b0*/  ULDC UR11, c[0x0][0x604] ;  /* 0x00018100000b7ab9 */ /* 0x000fe20000000800 */
[--C-:B------:R-:W-:Y:S01]  /*26c0*/  FFMA R48, R48, UR14, -R58.reuse ;  /* 0x0000000e30307c23 */ /* 0x100fe2000800083a */
[--C-:B------:R-:W-:Y:S01]  /*26d0*/  FFMA R49, R49, UR16, -R58.reuse ;  /* 0x0000001031317c23 */ /* 0x100fe2000800083a */
[--C-:B------:R-:W-:Y:S01]  /*26e0*/  FFMA R53, R53, UR17, -R58.reuse ;  /* 0x0000001135357c23 */ /* 0x100fe2000800083a */
[----:B------:R-:W-:Y:S01]  /*26f0*/  ULDC UR13, c[0x0][0x604] ;  /* 0x00018100000d7ab9 */ /* 0x000fe20000000800 */
[----:B------:R-:W4:Y:S01]  /*2700*/  MUFU.EX2 R33, R57 ;  /* 0x0000003900217308 */ /* 0x000f220000000800 */
[----:B-----5:R-:W-:Y:S01]  /*2710*/  @!P3 FMUL R32, R32, R32 ;  /* 0x000000202020b220 */ /* 0x020fe20000400000 */
[----:B------:R-:W-:Y:S01]  /*2720*/  FSETP.GEU.AND P3, PT, R61, -126, PT ;  /* 0xc2fc00003d00780b */ /* 0x000fe20003f6e000 */
[----:B---3--:R-:W-:Y:S01]  /*2730*/  FFMA R25, R37, UR6, -R58 ;  /* 0x0000000625197c23 */ /* 0x008fe2000800083a */
[----:B------:R-:W-:Y:S01]  /*2740*/  @!P1 FMUL R24, R24, 0.5 ;  /* 0x3f00000018189820 */ /* 0x000fe20000400000 */
[----:B------:R-:W-:Y:S01]  /*2750*/  ULDC UR6, c[0x0][0x604] ;  /* 0x0001810000067ab9 */ /* 0x000fe20000000800 */
[----:B------:R-:W-:Y:S01]  /*2760*/  ULDC UR14, c[0x0][0x604] ;  /* 0x00018100000e7ab9 */ /* 0x000fe20000000800 */
[----:B------:R-:W-:Y:S01]  /*2770*/  @!P6 FMUL R60, R60, 0.5 ;  /* 0x3f0000003c3ce820 */ /* 0x000fe20000400000 */
[----:B------:R-:W3:Y:S01]  /*2780*/  MUFU.EX2 R36, R59 ;  /* 0x0000003b00247308 */ /* 0x000ee20000000800 */
[----:B-1----:R-:W-:Y:S01]  /*2790*/  @!P2 FMUL R29, R29, R29 ;  /* 0x0000001d1d1da220 */ /* 0x002fe20000400000 */
[----:B------:R-:W-:Y:S01]  /*27a0*/  FSETP.GEU.AND P2, PT, R25, -126, PT ;  /* 0xc2fc00001900780b */ /* 0x000fe20003f4e000 */
[----:B------:R-:W-:Y:S01]  /*27b0*/  FMUL R64, R64, UR6 ;  /* 0x0000000640407c20 */ /* 0x000fe20008400000 */
[----:B------:R-:W-:Y:S01]  /*27c0*/  ULDC UR6, c[0x0][0x604] ;  /* 0x0001810000067ab9 */ /* 0x000fe20000000800 */
[----:B------:R-:W-:Y:S01]  /*27d0*/  ULDC UR16, c[0x0][0x604] ;  /* 0x0001810000107ab9 */ /* 0x000fe20000000800 */
[----:B------:R-:W-:Y:S01]  /*27e0*/  ULDC UR17, c[0x0][0x604] ;  /* 0x0001810000117ab9 */ /* 0x000fe20000000800 */
[----:B------:R-:W-:Y:S01]  /*27f0*/  @!P3 FMUL R61, R61, 0.5 ;  /* 0x3f0000003d3db820 */ /* 0x000fe20000400000 */
[----:B------:R-:W1:Y:S01]  /*2800*/  MUFU.EX2 R37, R60 ;  /* 0x0000003c00257308 */ /* 0x000e620000000800 */
[----:B----4-:R-:W-:Y:S01]  /*2810*/  @!P5 FMUL R33, R33, R33 ;  /* 0x000000212121d220 */ /* 0x010fe20000400000 */
[----:B------:R-:W-:Y:S01]  /*2820*/  FSETP.GEU.AND P5, PT, R62, -126, PT ;  /* 0xc2fc00003e00780b */ /* 0x000fe20003fae000 */
[--C-:B------:R-:W-:Y:S01]  /*2830*/  FFMA R26, R26, UR7, -R64.reuse ;  /* 0x000000071a1a7c23 */ /* 0x100fe20008000840 */
[--C-:B------:R-:W-:Y:S01]  /*2840*/  FFMA R27, R27, UR8, -R64.reuse ;  /* 0x000000081b1b7c23 */ /* 0x100fe20008000840 */
[--C-:B------:R-:W-:Y:S01]  /*2850*/  FFMA R139, R35, UR12, -R64.reuse ;  /* 0x0000000c238b7c23 */ /* 0x100fe20008000840 */
[----:B------:R-:W-:Y:S01]  /*2860*/  ULDC UR7, c[0x0][0x604] ;  /* 0x0001810000077ab9 */ /* 0x000fe20000000800 */
[----:B------:R-:W-:Y:S01]  /*2870*/  @!P2 FMUL R25, R25, 0.5 ;  /* 0x3f0000001919a820 */ /* 0x000fe20000400000 */
[----:B------:R4:W5:Y:S01]  /*2880*/  MUFU.EX2 R41, R24 ;  /* 0x0000001800297308 */ /* 0x0009620000000800 */
[----:B---3--:R-:W-:Y:S01]  /*2890*/  @!P4 FMUL R36, R36, R36 ;  /* 0x000000242424c220 */ /* 0x008fe20000400000 */
[----:B------:R-:W-:Y:S01]  /*28a0*/  FSETP.GEU.AND P4, PT, R26, -126, PT ;  /* 0xc2fc00001a00780b */ /* 0x000fe20003f8e000 */
[----:B------:R-:W-:Y:S01]  /*28b0*/  ULDC UR8, c[0x0][0x604] ;  /* 0x0001810000087ab9 */ /* 0x000fe20000000800 */
[--C-:B------:R-:W-:Y:S01]  /*28c0*/  FFMA R56, R34, UR11, -R64.reuse ;  /* 0x0000000b22387c23 */ /* 0x100fe20008000840 */
[--C-:B------:R-:W-:Y:S01]  /*28d0*/  FFMA R140, R38, UR13, -R64.reuse ;  /* 0x0000000d268c7c23 */ /* 0x100fe20008000840 */
[--C-:B------:R-:W-:Y:S01]  /*28e0*/  FFMA R141, R39, UR14, -R64.reuse ;  /* 0x0000000e278d7c23 */ /* 0x100fe20008000840 */
[----:B------:R-:W-:Y:S01]  /*28f0*/  @!P5 FMUL R62, R62, 0.5 ;  /* 0x3f0000003e3ed820 */ /* 0x000fe20000400000 */
[----:B------:R-:W3:Y:S01]  /*2900*/  MUFU.EX2 R45, R61 ;  /* 0x0000003d002d7308 */ /* 0x000ee20000000800 */
[----:B-1----:R-:W-:Y:S01]  /*2910*/  @!P6 FMUL R37, R37, R37 ;  /* 0x000000252525e220 */ /* 0x002fe20000400000 */
[----:B------:R-:W1:Y:S01]  /*2920*/  SYNCS.PHASECHK.TRANS64.TRYWAIT P6, [R2+URZ+0x19008], R65 ;  /* 0x01900841020075a7 */ /* 0x000e6200080c017f */
[--C-:B----4-:R-:W-:Y:S01]  /*2930*/  FFMA R24, R30, UR9, -R64.reuse ;  /* 0x000000091e187c23 */ /* 0x110fe20008000840 */
[----:B------:R-:W-:Y:S01]  /*2940*/  ULDC UR9, c[0x0][0x604] ;  /* 0x0001810000097ab9 */ /* 0x000fe20000000800 */
[--C-:B------:R-:W-:Y:S01]  /*2950*/  FFMA R142, R42, UR6, -R64.reuse ;  /* 0x000000062a8e7c23 */ /* 0x100fe20008000840 */
[--C-:B------:R-:W-:Y:S01]  /*2960*/  FFMA R143, R43, UR7, -R64.reuse ;  /* 0x000000072b8f7c23 */ /* 0x100fe20008000840 */
[----:B------:R-:W-:Y:S01]  /*2970*/  @!P4 FMUL R26, R26, 0.5 ;  /* 0x3f0000001a1ac820 */ /* 0x000fe20000400000 */
[----:B------:R4:W2:Y:S01]  /*2980*/  MUFU.EX2 R40, R25 ;  /* 0x0000001900287308 */ /* 0x0008a20000000800 */
[----:B-----5:R-:W-:Y:S01]  /*2990*/  @!P1 FMUL R41, R41, R41 ;  /* 0x0000002929299220 */ /* 0x020fe20000400000 */
[----:B------:R-:W-:Y:S01]  /*29a0*/  FSETP.GEU.AND P1, PT, R27, -126, PT ;  /* 0xc2fc00001b00780b */ /* 0x000fe20003f2e000 */
[--C-:B------:R-:W-:Y:S01]  /*29b0*/  FFMA R144, R46, UR16, -R64.reuse ;  /* 0x000000102e907c23 */ /* 0x100fe20008000840 */
[--C-:B------:R-:W-:Y:S01]  /*29c0*/  FFMA R145, R47, UR17, -R64.reuse ;  /* 0x000000112f917c23 */ /* 0x100fe20008000840 */
[--C-:B------:R-:W-:Y:S01]  /*29d0*/  FFMA R50, R50, UR8, -R64.reuse ;  /* 0x0000000832327c23 */ /* 0x100fe20008000840 */
[--C-:B------:R-:W-:Y:S01]  /*29e0*/  FFMA R51, R51, UR18, -R64.reuse ;  /* 0x0000001233337c23 */ /* 0x100fe20008000840 */
[--C-:B------:R-:W-:Y:S01]  /*29f0*/  FFMA R54, R54, UR19, -R64.reuse ;  /* 0x0000001336367c23 */ /* 0x100fe20008000840 */
[----:B------:R-:W5:Y:S01]  /*2a00*/  MUFU.EX2 R44, R62 ;  /* 0x0000003e002c7308 */ /* 0x000f620000000800 */
[--C-:B----4-:R-:W-:Y:S01]  /*2a10*/  FFMA R25, R31, UR10, -R64.reuse ;  /* 0x0000000a1f197c23 */ /* 0x110fe20008000840 */
[----:B---3--:R-:W-:Y:S01]  /*2a20*/  @!P3 FMUL R45, R45, R45 ;  /* 0x0000002d2d2db220 */ /* 0x008fe20000400000 */
[----:B------:R-:W-:-:S03]  /*2a30*/  FFMA R55, R55, UR9, -R64 ;  /* 0x0000000937377c23 */ /* 0x000fc60008000840 */
[----:B------:R-:W-:Y:S01]  /*2a40*/  FSETP.GEU.AND P3, PT, R25, -126, PT ;  /* 0xc2fc00001900780b */ /* 0x000fe20003f6e000 */
[----:B------:R-:W-:Y:S01]  /*2a50*/  @!P1 FMUL R27, R27, 0.5 ;  /* 0x3f0000001b1b9820 */ /* 0x000fe20000400000 */
[----:B------:R-:W3:Y:S01]  /*2a60*/  MUFU.EX2 R30, R26 ;  /* 0x0000001a001e7308 */ /* 0x000ee20000000800 */
[----:B--2---:R-:W-:Y:S01]  /*2a70*/  @!P2 FMUL R40, R40, R40 ;  /* 0x000000282828a220 */ /* 0x004fe20000400000 */
[----:B------:R-:W-:-:S06]  /*2a80*/  FSETP.GEU.AND P2, PT, R24, -126, PT ;  /* 0xc2fc00001800780b */ /* 0x000fcc0003f4e000 */
[----:B------:R-:W2:Y:S01]  /*2a90*/  MUFU.EX2 R31, R27 ;  /* 0x0000001b001f7308 */ /* 0x000ea20000000800 */
[----:B-----5:R-:W-:Y:S01]  /*2aa0*/  @!P5 FMUL R44, R44, R44 ;  /* 0x0000002c2c2cd220 */ /* 0x020fe20000400000 */
[----:B------:R-:W-:Y:S01]  /*2ab0*/  FSETP.GEU.AND P5, PT, R63, -126, PT ;  /* 0xc2fc00003f00780b */ /* 0x000fe20003fae000 */
[----:B------:R-:W-:-:S04]  /*2ac0*/  @!P3 FMUL R25, R25, 0.5 ;  /* 0x3f0000001919b820 */ /* 0x000fc80000400000 */
[----:B------:R-:W-:Y:S01]  /*2ad0*/  @!P2 FMUL R24, R24, 0.5 ;  /* 0x3f0000001818a820 */ /* 0x000fe20000400000 */
[----:B------:R-:W4:Y:S01]  /*2ae0*/  MUFU.EX2 R35, R25 ;  /* 0x0000001900237308 */ /* 0x000f220000000800 */
[----:B---3--:R-:W-:Y:S01]  /*2af0*/  @!P4 FMUL R30, R30, R30 ;  /* 0x0000001e1e1ec220 */ /* 0x008fe20000400000 */
[----:B------:R-:W-:-:S05]  /*2b00*/  FSETP.GEU.AND P4, PT, R56, -126, PT ;  /* 0xc2fc00003800780b */ /* 0x000fca0003f8e000 */
[----:B------:R-:W-:Y:S01]  /*2b10*/  @!P5 FMUL R63, R63, 0.5 ;  /* 0x3f0000003f3fd820 */ /* 0x000fe20000400000 */
[----:B------:R3:W2:Y:S02]  /*2b20*/  MUFU.EX2 R34, R24 ;  /* 0x0000001800227308 */ /* 0x0006a40000000800 */
[----:B---3--:R-:W-:Y:S02]  /*2b30*/  P2R R24, PR, RZ, 0x20 ;  /* 0x00000020ff187803 */ /* 0x008fe40000000000 */
[----:B------:R-:W-:Y:S01]  /*2b40*/  FSETP.GEU.AND P5, PT, R139, -126, PT ;  /* 0xc2fc00008b00780b */ /* 0x000fe20003fae000 */
[----:B-1--4-:R-:W-:-:S12]  /*2b50*/  @!P6 BRA `(.L_x_23) ;  /* 0x0000005c008ce947 */ /* 0x012fd80003800000 */
.L_x_72:
[----:B--2---:R-:W-:Y:S01]  /*2b60*/  @!P1 FMUL R31, R31, R31 ;  /* 0x0000001f1f1f9220 */ /* 0x004fe20000400000 */
[----:B------:R-:W-:Y:S01]  /*2b70*/  @!P2 FMUL R34, R34, R34 ;  /* 0x000000222222a220 */ /* 0x000fe20000400000 */
[----:B------:R-:W-:Y:S01]  /*2b80*/  @!P3 FMUL R35, R35, R35 ;  /* 0x000000232323b220 */ /* 0x000fe20000400000 */
[----:B------:R-:W-:Y:S01]  /*2b90*/  ISETP.NE.AND P6, PT, R24, RZ, PT ;  /* 0x000000ff1800720c */ /* 0x000fe20003fc5270 */
[----:B------:R-:W-:Y:S01]  /*2ba0*/  UIADD3 UR6, UR15, 0x500, URZ ;  /* 0x000005000f067890 */ /* 0x000fe2000fffe03f */
[----:B------:R-:W-:Y:S01]  /*2bb0*/  F2FP.BF16.F32.PACK_AB R24, R29, R28 ;  /* 0x0000001c1d18723e */ /* 0x000fe200000010ff */
[----:B------:R-:W-:Y:S01]  /*2bc0*/  UMOV UR7, 0x80000020 ;  /* 0x8000002000077882 */ /* 0x000fe20000000000 */
[----:B------:R-:W-:Y:S01]  /*2bd0*/  F2FP.BF16.F32.PACK_AB R26, R33, R32 ;  /* 0x00000020211a723e */ /* 0x000fe200000010ff */
[----:B------:R-:W-:Y:S01]  /*2be0*/  UIADD3 UR8, UR15, 0x600, URZ ;  /* 0x000006000f087890 */ /* 0x000fe2000fffe03f */
[----:B------:R-:W-:Y:S01]  /*2bf0*/  F2FP.BF16.F32.PACK_AB R25, R31, R30 ;  /* 0x0000001e1f19723e */ /* 0x000fe200000010ff */
[----:B------:R-:W-:Y:S01]  /*2c00*/  UMOV UR19, 0x80000020 ;  /* 0x8000002000137882 */ /* 0x000fe20000000000 */
[----:B------:R-:W-:Y:S01]  /*2c10*/  F2FP.BF16.F32.PACK_AB R27, R35, R34 ;  /* 0x00000022231b723e */ /* 0x000fe200000010ff */
[----:B------:R-:W-:Y:S01]  /*2c20*/  UIADD3 UR10, UR15, 0x700, URZ ;  /* 0x000007000f0a7890 */ /* 0x000fe2000fffe03f */
[----:B------:R-:W-:Y:S01]  /*2c30*/  @!P4 FMUL R56, R56, 0.5 ;  /* 0x3f0000003838c820 */ /* 0x000fe20000400000 */
[----:B------:R-:W-:Y:S01]  /*2c40*/  UMOV UR11, 0x80000020 ;  /* 0x80000020000b7882 */ /* 0x000fe20000000000 */
[----:B------:R-:W-:Y:S01]  /*2c50*/  WARPGROUP.ARRIVE ;  /* 0x00000000000079c5 */ /* 0x000fe20000000000 */
[----:B------:R-:W-:Y:S01]  /*2c60*/  UMOV UR18, UR8 ;  /* 0x0000000800127c82 */ /* 0x000fe20008000000 */
[----:B------:R-:W-:Y:S01]  /*2c70*/  UIADD3 UR8, UR15, 0x900, URZ ;  /* 0x000009000f087890 */ /* 0x000fe2000fffe03f */
[----:B------:R-:W2:Y:S01]  /*2c80*/  MUFU.EX2 R39, R63 ;  /* 0x0000003f00277308 */ /* 0x000ea20000000800 */
[----:B------:R-:W-:Y:S01]  /*2c90*/  FSETP.GEU.AND P2, PT, R140, -126, PT ;  /* 0xc2fc00008c00780b */ /* 0x000fe20003f4e000 */
[----:B------:R-:W-:Y:S01]  /*2ca0*/  @!P5 FMUL R139, R139, 0.5 ;  /* 0x3f0000008b8bd820 */ /* 0x000fe20000400000 */
[----:B------:R-:W-:Y:S01]  /*2cb0*/  HGMMA.64x32x16.F32.BF16 R120, R24, gdesc[UR4].tnspB, RZ, !UPT, gsb0 ;  /* 0x4060000418787df0 */ /* 0x000fe2000c0018ff */
[----:B------:R-:W-:Y:S01]  /*2cc0*/  UIADD3 UR6, UR15, 0x800, URZ ;  /* 0x000008000f067890 */ /* 0x000fe2000fffe03f */
[----:B------:R-:W-:Y:S01]  /*2cd0*/  FSETP.GEU.AND P3, PT, R141, -126, PT ;  /* 0xc2fc00008d00780b */ /* 0x000fe20003f6e000 */
[----:B------:R-:W-:Y:S01]  /*2ce0*/  UMOV UR7, 0x80000020 ;  /* 0x8000002000077882 */ /* 0x000fe20000000000 */
[----:B------:R-:W-:Y:S01]  /*2cf0*/  FSETP.GEU.AND P1, PT, R137, -126, PT ;  /* 0xc2fc00008900780b */ /* 0x000fe20003f2e000 */
[----:B------:R-:W3:Y:S01]  /*2d00*/  MUFU.EX2 R38, R56 ;  /* 0x0000003800267308 */ /* 0x000ee20000000800 */
[----:B------:R-:W-:Y:S01]  /*2d10*/  UIADD3 UR12, UR15, 0x8c0, URZ ;  /* 0x000008c00f0c7890 */ /* 0x000fe2000fffe03f */
[----:B------:R-:W-:Y:S01]  /*2d20*/  FADD R28, R28, R45 ;  /* 0x0000002d1c1c7221 */ /* 0x000fe20000000000 */
[----:B------:R-:W-:-:S03]  /*2d30*/  FADD R29, R29, R44 ;  /* 0x0000002c1d1d7221 */ /* 0x000fc60000000000 */
[----:B------:R-:W-:Y:S02]  /*2d40*/  @!P2 FMUL R140, R140, 0.5 ;  /* 0x3f0000008c8ca820 */ /* 0x000fe40000400000 */
[----:B------:R-:W4:Y:S01]  /*2d50*/  MUFU.EX2 R43, R139 ;  /* 0x0000008b002b7308 */ /* 0x000f220000000800 */
[----:B--2---:R-:W-:Y:S01]  /*2d60*/  @!P6 FMUL R39, R39, R39 ;  /* 0x000000272727e220 */ /* 0x004fe20000400000 */
[----:B------:R-:W-:Y:S01]  /*2d70*/  @!P3 FMUL R141, R141, 0.5 ;  /* 0x3f0000008d8db820 */ /* 0x000fe20000400000 */
[----:B------:R-:W-:Y:S01]  /*2d80*/  FSETP.GEU.AND P6, PT, R142, -126, PT ;  /* 0xc2fc00008e00780b */ /* 0x000fe20003fce000 */
[----:B------:R-:W-:Y:S01]  /*2d90*/  @!P1 FMUL R137, R137, 0.5 ;  /* 0x3f00000089899820 */ /* 0x000fe20000400000 */
[----:B------:R-:W-:-:S03]  /*2da0*/  FADD R32, R32, R39 ;  /* 0x0000002720207221 */ /* 0x000fc60000000000 */
[----:B------:R-:W2:Y:S01]  /*2db0*/  MUFU.EX2 R42, R140 ;  /* 0x0000008c002a7308 */ /* 0x000ea20000000800 */
[----:B---3--:R-:W-:Y:S01]  /*2dc0*/  @!P4 FMUL R38, R38, R38 ;  /* 0x000000262626c220 */ /* 0x008fe20000400000 */
[----:B------:R-:W-:-:S06]  /*2dd0*/  FSETP.GEU.AND P4, PT, R143, -126, PT ;  /* 0xc2fc00008f00780b */ /* 0x000fcc0003f8e000 */
[----:B------:R-:W3:Y:S01]  /*2de0*/  MUFU.EX2 R47, R141 ;  /* 0x0000008d002f7308 */ /* 0x000ee20000000800 */
[----:B----4-:R-:W-:Y:S01]  /*2df0*/  @!P5 FMUL R43, R43, R43 ;  /* 0x0000002b2b2bd220 */ /* 0x010fe20000400000 */
[----:B------:R-:W-:Y:S01]  /*2e00*/  FSETP.GEU.AND P5, PT, R144, -126, PT ;  /* 0xc2fc00009000780b */ /* 0x000fe20003fae000 */
[----:B------:R-:W-:-:S04]  /*2e10*/  @!P6 FMUL R142, R142, 0.5 ;  /* 0x3f0000008e8ee820 */ /* 0x000fc80000400000 */
[----:B------:R-:W-:Y:S01]  /*2e20*/  @!P4 FMUL R143, R143, 0.5 ;  /* 0x3f0000008f8fc820 */ /* 0x000fe20000400000 */
[----:B------:R-:W4:Y:S01]  /*2e30*/  MUFU.EX2 R46, R137 ;  /* 0x00000089002e7308 */ /* 0x000f220000000800 */
[----:B--2---:R-:W-:Y:S01]  /*2e40*/  @!P2 FMUL R42, R42, R42 ;  /* 0x0000002a2a2aa220 */ /* 0x004fe20000400000 */
[----:B------:R-:W-:-:S05]  /*2e50*/  FSETP.GEU.AND P2, PT, R48, -126, PT ;  /* 0xc2fc00003000780b */ /* 0x000fca0003f4e000 */
[----:B------:R-:W-:Y:S01]  /*2e60*/  @!P5 FMUL R144, R144, 0.5 ;  /* 0x3f0000009090d820 */ /* 0x000fe20000400000 */
[----:B------:R-:W2:Y:S01]  /*2e70*/  MUFU.EX2 R139, R142 ;  /* 0x0000008e008b7308 */ /* 0x000ea20000000800 */
[----:B---3--:R-:W-:Y:S01]  /*2e80*/  @!P3 FMUL R47, R47, R47 ;  /* 0x0000002f2f2fb220 */ /* 0x008fe20000400000 */
[----:B------:R-:W-:Y:S01]  /*2e90*/  FSETP.GEU.AND P3, PT, R145, -126, PT ;  /* 0xc2fc00009100780b */ /* 0x000fe20003f6e000 */
[----:B------:R-:W-:Y:S02]  /*2ea0*/  WARPGROUP.DEPBAR.LE gsb0, 0x0 ;  /* 0x00008000000079c5 */ /* 0x000fe40000010000 */
[----:B------:R-:W-:-:S03]  /*2eb0*/  WARPGROUP.ARRIVE ;  /* 0x00000000000079c5 */ /* 0x000fc60000000000 */
[----:B------:R-:W3:Y:S01]  /*2ec0*/  MUFU.EX2 R140, R143 ;  /* 0x0000008f008c7308 */ /* 0x000ee20000000800 */
[----:B----4-:R-:W-:Y:S01]  /*2ed0*/  @!P1 FMUL R46, R46, R46 ;  /* 0x0000002e2e2e9220 */ /* 0x010fe20000400000 */
[----:B------:R-:W-:Y:S01]  /*2ee0*/  FSETP.GEU.AND P1, PT, R49, -126, PT ;  /* 0xc2fc00003100780b */ /* 0x000fe20003f2e000 */
[----:B------:R-:W-:Y:S01]  /*2ef0*/  @!P2 FMUL R48, R48, 0.5 ;  /* 0x3f0000003030a820 */ /* 0x000fe20000400000 */
[----:B------:R-:W-:Y:S01]  /*2f00*/  HGMMA.64x32x16.F32.BF16 R104, R24, gdesc[UR16].tnspB, RZ, !UPT, gsb0 ;  /* 0x4060001018687df0 */ /* 0x000fe2000c0018ff */
[----:B------:R-:W-:Y:S02]  /*2f10*/  UMOV UR19, 0x80000020 ;  /* 0x8000002000137882 */ /* 0x000fe40000000000 */
[----:B------:R-:W-:Y:S01]  /*2f20*/  @!P3 FMUL R145, R145, 0.5 ;  /* 0x3f0000009191b820 */ /* 0x000fe20000400000 */
[----:B------:R-:W4:Y:S01]  /*2f30*/  MUFU.EX2 R141, R144 ;  /* 0x00000090008d7308 */ /* 0x000f220000000800 */
[----:B--2---:R-:W-:Y:S01]  /*2f40*/  @!P6 FMUL R139, R139, R139 ;  /* 0x0000008b8b8be220 */ /* 0x004fe20000400000 */
[----:B------:R-:W-:Y:S01]  /*2f50*/  FSETP.GEU.AND P6, PT, R52, -126, PT ;  /* 0xc2fc00003400780b */ /* 0x000fe20003fce000 */
[----:B------:R-:W-:-:S02]  /*2f60*/  FADD R33, R33, R46 ;  /* 0x0000002e21217221 */ /* 0x000fc40000000000 */
[----:B------:R-:W-:Y:S02]  /*2f70*/  FADD R30, R30, R139 ;  /* 0x0000008b1e1e7221 */ /* 0x000fe40000000000 */
[----:B------:R-:W-:Y:S01]  /*2f80*/  @!P1 FMUL R49, R49, 0.5 ;  /* 0x3f00000031319820 */ /* 0x000fe20000400000 */
[----:B------:R-:W2:Y:S01]  /*2f90*/  MUFU.EX2 R146, R145 ;  /* 0x0000009100927308 */ /* 0x000ea20000000800 */
[----:B---3--:R-:W-:Y:S01]  /*2fa0*/  @!P4 FMUL R140, R140, R140 ;  /* 0x0000008c8c8cc220 */ /* 0x008fe20000400000 */
[----:B------:R-:W-:-:S03]  /*2fb0*/  FSETP.GEU.AND P4, PT, R53, -126, PT ;  /* 0xc2fc00003500780b */ /* 0x000fc60003f8e000 */
[----:B------:R-:W-:Y:S02]  /*2fc0*/  FADD R31, R31, R140 ;  /* 0x0000008c1f1f7221 */ /* 0x000fe40000000000 */
[----:B------:R-:W-:Y:S01]  /*2fd0*/  @!P6 FMUL R52, R52, 0.5 ;  /* 0x3f0000003434e820 */ /* 0x000fe20000400000 */
[----:B------:R-:W3:Y:S01]  /*2fe0*/  MUFU.EX2 R137, R48 ;  /* 0x0000003000897308 */ /* 0x000ee20000000800 */
[----:B----4-:R-:W-:Y:S01]  /*2ff0*/  @!P5 FMUL R141, R141, R141 ;  /* 0x0000008d8d8dd220 */ /* 0x010fe20000400000 */
[----:B------:R-:W-:-:S03]  /*3000*/  FSETP.GEU.AND P5, PT, R50, -126, PT ;  /* 0xc2fc00003200780b */ /* 0x000fc60003fae000 */
[----:B------:R-:W-:Y:S02]  /*3010*/  FADD R34, R34, R141 ;  /* 0x0000008d22227221 */ /* 0x000fe40000000000 */
[----:B------:R-:W-:Y:S01]  /*3020*/  @!P4 FMUL R53, R53, 0.5 ;  /* 0x3f0000003535c820 */ /* 0x000fe20000400000 */
[----:B------:R-:W4:Y:S01]  /*3030*/  MUFU.EX2 R142, R49 ;  /* 0x00000031008e7308 */ /* 0x000f220000000800 */
[----:B--2---:R-:W-:Y:S01]  /*3040*/  @!P3 FMUL R146, R146, R146 ;  /* 0x000000929292b220 */ /* 0x004fe20000400000 */
[----:B------:R-:W-:-:S03]  /*3050*/  FSETP.GEU.AND P3, PT, R51, -126, PT ;  /* 0xc2fc00003300780b */ /* 0x000fc60003f6e000 */
[----:B------:R-:W-:Y:S02]  /*3060*/  FADD R35, R35, R146 ;  /* 0x0000009223237221 */ /* 0x000fe40000000000 */
[----:B------:R-:W-:Y:S01]  /*3070*/  @!P5 FMUL R50, R50, 0.5 ;  /* 0x3f0000003232d820 */ /* 0x000fe20000400000 */
[----:B------:R-:W2:Y:S01]  /*3080*/  MUFU.EX2 R52, R52 ;  /* 0x0000003400347308 */ /* 0x000ea20000000800 */
[----:B---3--:R-:W-:Y:S01]  /*3090*/  @!P2 FMUL R137, R137, R137 ;  /* 0x000000898989a220 */ /* 0x008fe20000400000 */
[----:B------:R-:W-:-:S05]  /*30a0*/  FSETP.GEU.AND P2, PT, R54, -126, PT ;  /* 0xc2fc00003600780b */ /* 0x000fca0003f4e000 */
[----:B------:R-:W-:Y:S01]  /*30b0*/  @!P3 FMUL R51, R51, 0.5 ;  /* 0x3f0000003333b820 */ /* 0x000fe20000400000 */
[----:B------:R-:W3:Y:S01]  /*30c0*/  MUFU.EX2 R53, R53 ;  /* 0x0000003500357308 */ /* 0x000ee20000000800 */
[----:B----4-:R-:W-:Y:S01]  /*30d0*/  @!P1 FMUL R142, R142, R142 ;  /* 0x0000008e8e8e9220 */ /* 0x010fe20000400000 */
[----:B------:R-:W-:Y:S01]  /*30e0*/  FSETP.GEU.AND P1, PT, R55, -126, PT ;  /* 0xc2fc00003700780b */ /* 0x000fe20003f2e000 */
[----:B------:R-:W-:Y:S02]  /*30f0*/  WARPGROUP.DEPBAR.LE gsb0, 0x0 ;  /* 0x00008000000079c5 */ /* 0x000fe40000010000 */
[----:B------:R-:W-:Y:S02]  /*3100*/  WARPGROUP.ARRIVE ;  /* 0x00000000000079c5 */ /* 0x000fe40000000000 */
[----:B------:R-:W-:Y:S01]  /*3110*/  @!P2 FMUL R54, R54, 0.5 ;  /* 0x3f0000003636a820 */ /* 0x000fe20000400000 */
[----:B------:R-:W4:Y:S01]  /*3120*/  MUFU.EX2 R49, R50 ;  /* 0x0000003200317308 */ /* 0x000f220000000800 */
[----:B--2---:R-:W-:-:S02]  /*3130*/  @!P6 FMUL R52, R52, R52 ;  /* 0x000000343434e220 */ /* 0x004fc40000400000 */
[----:B------:R-:W-:Y:S01]  /*3140*/  HGMMA.64x32x16.F32.BF16 R88, R24, gdesc[UR8].tnspB, RZ, !UPT, gsb0 ;  /* 0x4060000818587df0 */ /* 0x000fe2000c0018ff */
[----:B------:R-:W-:-:S03]  /*3150*/  UIADD3 UR10, UR15, 0x740, URZ ;  /* 0x000007400f0a7890 */ /* 0x000fc6000fffe03f */
[----:B------:R-:W-:Y:S01]  /*3160*/  @!P1 FMUL R55, R55, 0.5 ;  /* 0x3f00000037379820 */ /* 0x000fe20000400000 */
[----:B------:R-:W-:Y:S01]  /*3170*/  UMOV UR11, 0x80000020 ;  /* 0x80000020000b7882 */ /* 0x000fe20000000000 */
[----:B------:R-:W2:Y:S01]  /*3180*/  MUFU.EX2 R48, R51 ;  /* 0x0000003300307308 */ /* 0x000ea20000000800 */
[----:B---3--:R-:W-:-:S07]  /*3190*/  @!P4 FMUL R53, R53, R53 ;  /* 0x000000353535c220 */ /* 0x008fce0000400000 */
[----:B------:R-:W3:Y:S01]  /*31a0*/  MUFU.EX2 R143, R54 ;  /* 0x00000036008f7308 */ /* 0x000ee20000000800 */
[----:B----4-:R-:W-:-:S07]  /*31b0*/  @!P5 FMUL R49, R49, R49 ;  /* 0x000000313131d220 */ /* 0x010fce0000400000 */
[----:B------:R-:W4:Y:S01]  /*31c0*/  MUFU.EX2 R144, R55 ;  /* 0x0000003700907308 */ /* 0x000f220000000800 */
[----:B--2---:R-:W-:Y:S01]  /*31d0*/  @!P3 FMUL R48, R48, R48 ;  /* 0x000000303030b220 */ /* 0x004fe20000400000 */
[----:B---3--:R-:W-:Y:S01]  /*31e0*/  @!P2 FMUL R143, R143, R143 ;  /* 0x0000008f8f8fa220 */ /* 0x008fe20000400000 */
[----:B----4-:R-:W-:Y:S01]  /*31f0*/  @!P1 FMUL R144, R144, R144 ;  /* 0x0000009090909220 */ /* 0x010fe20000400000 */
[----:B------:R-:W-:Y:S01]  /*3200*/  ISETP.GE.AND P1, PT, R136, 0x41, PT ;  /* 0x000000418800780c */ /* 0x000fe20003f26270 */
[----:B------:R-:W-:Y:S02]  /*3210*/  WARPGROUP.DEPBAR.LE gsb0, 0x0 ;  /* 0x00008000000079c5 */ /* 0x000fe40000010000 */
[----:B------:R-:W-:-:S06]  /*3220*/  WARPGROUP.ARRIVE ;  /* 0x00000000000079c5 */ /* 0x000fcc0000000000 */
[----:B------:R-:W-:Y:S01]  /*3230*/  HGMMA.64x32x16.F32.BF16 R72, R24, gdesc[UR4].tnspB, RZ, !UPT, gsb0 ;  /* 0x4060000418487df0 */ /* 0x000fe2000c0018ff */
[----:B------:R-:W-:Y:S01]  /*3240*/  UMOV UR6, UR8 ;  /* 0x0000000800067c82 */ /* 0x000fe20008000000 */
[----:B------:R-:W-:Y:S01]  /*3250*/  UMOV UR7, 0x80000020 ;  /* 0x8000002000077882 */ /* 0x000fe20000000000 */
[----:B------:R-:W-:-:S07]  /*3260*/  UIADD3 UR8, UR15, 0x640, URZ ;  /* 0x000006400f087890 */ /* 0x000fce000fffe03f */
[----:B------:R-:W-:Y:S01]  /*3270*/  UMOV UR18, UR8 ;  /* 0x0000000800127c82 */ /* 0x000fe20008000000 */
[----:B------:R-:W-:Y:S01]  /*3280*/  UIADD3 UR8, UR15, 0x940, URZ ;  /* 0x000009400f087890 */ /* 0x000fe2000fffe03f */
[----:B------:R-:W-:Y:S02]  /*3290*/  WARPGROUP.DEPBAR.LE gsb0, 0x0 ;  /* 0x00008000000079c5 */ /* 0x000fe40000010000 */
[----:B-1----:R-:W-:-:S06]  /*32a0*/  WARPGROUP.ARRIVE ;  /* 0x00000000000079c5 */ /* 0x002fcc0000000000 */
[----:B------:R-:W-:Y:S01]  /*32b0*/  HGMMA.64x32x16.F32.BF16 R56, R24, gdesc[UR4].tnspB, RZ, !UPT, gsb0 ;  /* 0x4060000418387df0 */ /* 0x000fe2000c0018ff */
[----:B------:R-:W-:Y:S01]  /*32c0*/  UIADD3 UR6, UR15, 0x540, URZ ;  /* 0x000005400f067890 */ /* 0x000fe2000fffe03f */
[----:B------:R-:W-:Y:S01]  /*32d0*/  UMOV UR7, 0x80000020 ;  /* 0x8000002000077882 */ /* 0x000fe20000000000 */
[----:B------:R-:W-:Y:S02]  /*32e0*/  WARPGROUP.DEPBAR.LE gsb0, 0x0 ;  /* 0x00008000000079c5 */ /* 0x000fe40000010000 */
[----:B------:R-:W-:Y:S02]  /*32f0*/  F2FP.BF16.F32.PACK_AB R24, R41, R36 ;  /* 0x000000242918723e */ /* 0x000fe400000010ff */
[C---:B------:R-:W-:Y:S01]  /*3300*/  F2FP.BF16.F32.PACK_AB R26, R40.reuse, R37 ;  /* 0x00000025281a723e */ /* 0x040fe200000010ff */
[----:B------:R-:W-:Y:S01]  /*3310*/  FADD R37, R37, R52 ;  /* 0x0000003425257221 */ /* 0x000fe20000000000 */
[----:B------:R-:W-:Y:S01]  /*3320*/  F2FP.BF16.F32.PACK_AB R25, R43, R38 ;  /* 0x000000262b19723e */ /* 0x000fe200000010ff */
[----:B------:R-:W-:Y:S01]  /*3330*/  FADD R40, R40, R53 ;  /* 0x0000003528287221 */ /* 0x000fe20000000000 */
[----:B------:R-:W-:Y:S01]  /*3340*/  F2FP.BF16.F32.PACK_AB R27, R47, R42 ;  /* 0x0000002a2f1b723e */ /* 0x000fe200000010ff */
[----:B------:R-:W-:-:S02]  /*3350*/  FADD R32, R32, R37 ;  /* 0x0000002520207221 */ /* 0x000fc40000000000 */
[----:B------:R-:W-:Y:S01]  /*3360*/  FADD R40, R33, R40 ;  /* 0x0000002821287221 */ /* 0x000fe20000000000 */
[----:B------:R-:W-:-:S06]  /*3370*/  WARPGROUP.ARRIVE ;  /* 0x00000000000079c5 */ /* 0x000fcc0000000000 */
[----:B------:R-:W-:Y:S01]  /*3380*/  HGMMA.64x32x16.F32.BF16 R120, R24, gdesc[UR4].tnspB, R120, gsb0 ;  /* 0x4060000418787df0 */ /* 0x000fe20008001878 */
[----:B------:R-:W-:Y:S01]  /*3390*/  UIADD3 UR6, UR15, 0x840, URZ ;  /* 0x000008400f067890 */ /* 0x000fe2000fffe03f */
[----:B------:R-:W-:Y:S01]  /*33a0*/  UMOV UR7, 0x80000020 ;  /* 0x8000002000077882 */ /* 0x000fe20000000000 */
[----:B------:R-:W-:Y:S02]  /*33b0*/  WARPGROUP.DEPBAR.LE gsb0, 0x0 ;  /* 0x00008000000079c5 */ /* 0x000fe40000010000 */
[----:B------:R-:W-:-:S06]  /*33c0*/  WARPGROUP.ARRIVE ;  /* 0x00000000000079c5 */ /* 0x000fcc0000000000 */
[----:B------:R-:W-:Y:S01]  /*33d0*/  HGMMA.64x32x16.F32.BF16 R104, R24, gdesc[UR16].tnspB, R104, gsb0 ;  /* 0x4060001018687df0 */ /* 0x000fe20008001868 */
[----:B------:R-:W-:Y:S02]  /*33e0*/  UMOV UR19, 0x80000020 ;  /* 0x8000002000137882 */ /* 0x000fe40000000000 */
[----:B------:R-:W-:Y:S02]  /*33f0*/  WARPGROUP.DEPBAR.LE gsb0, 0x0 ;  /* 0x00008000000079c5 */ /* 0x000fe40000010000 */
[----:B------:R-:W-:-:S06]  /*3400*/  WARPGROUP.ARRIVE ;  /* 0x00000000000079c5 */ /* 0x000fcc0000000000 */
[----:B------:R-:W-:Y:S01]  /*3410*/  HGMMA.64x32x16.F32.BF16 R88, R24, gdesc[UR8].tnspB, R88, gsb0 ;  /* 0x4060000818587df0 */ /* 0x000fe20008001858 */
[----:B------:R-:W-:Y:S01]  /*3420*/  UIADD3 UR10, UR15, 0x780, URZ ;  /* 0x000007800f0a7890 */ /* 0x000fe2000fffe03f */
[----:B------:R-:W-:Y:S01]  /*3430*/  UMOV UR11, 0x80000020 ;  /* 0x80000020000b7882 */ /* 0x000fe20000000000 */
[----:B------:R-:W-:Y:S02]  /*3440*/  WARPGROUP.DEPBAR.LE gsb0, 0x0 ;  /* 0x00008000000079c5 */ /* 0x000fe40000010000 */
[----:B------:R-:W-:-:S06]  /*3450*/  WARPGROUP.ARRIVE ;  /* 0x00000000000079c5 */ /* 0x000fcc0000000000 */
[----:B------:R-:W-:Y:S01]  /*3460*/  HGMMA.64x32x16.F32.BF16 R72, R24, gdesc[UR4].tnspB, R72, gsb0 ;  /* 0x4060000418487df0 */ /* 0x000fe20008001848 */
[----:B------:R-:W-:Y:S01]  /*3470*/  UMOV UR6, UR8 ;  /* 0x0000000800067c82 */ /* 0x000fe20008000000 */
[----:B------:R-:W-:Y:S01]  /*3480*/  UMOV UR7, 0x80000020 ;  /* 0x8000002000077882 */ /* 0x000fe20000000000 */
[----:B------:R-:W-:-:S07]  /*3490*/  UIADD3 UR8, UR15, 0x680, URZ ;  /* 0x000006800f087890 */ /* 0x000fce000fffe03f */
[----:B------:R-:W-:Y:S01]  /*34a0*/  UMOV UR18, UR8 ;  /* 0x0000000800127c82 */ /* 0x000fe20008000000 */
[----:B------:R-:W-:Y:S01]  /*34b0*/  UIADD3 UR8, UR15, 0x980, URZ ;  /* 0x000009800f087890 */ /* 0x000fe2000fffe03f */
[----:B------:R-:W-:Y:S02]  /*34c0*/  WARPGROUP.DEPBAR.LE gsb0, 0x0 ;  /* 0x00008000000079c5 */ /* 0x000fe40000010000 */
[----:B------:R-:W-:-:S06]  /*34d0*/  WARPGROUP.ARRIVE ;  /* 0x00000000000079c5 */ /* 0x000fcc0000000000 */
[----:B------:R-:W-:Y:S01]  /*34e0*/  HGMMA.64x32x16.F32.BF16 R56, R24, gdesc[UR4].tnspB, R56, gsb0 ;  /* 0x4060000418387df0 */ /* 0x000fe20008001838 */
[----:B------:R-:W-:Y:S01]  /*34f0*/  UIADD3 UR6, UR15, 0x580, URZ ;  /* 0x000005800f067890 */ /* 0x000fe2000fffe03f */
[----:B------:R-:W-:Y:S01]  /*3500*/  UMOV UR7, 0x80000020 ;  /* 0x8000002000077882 */ /* 0x000fe20000000000 */
[----:B------:R-:W-:Y:S02]  /*3510*/  WARPGROUP.DEPBAR.LE gsb0, 0x0 ;  /* 0x00008000000079c5 */ /* 0x000fe40000010000 */
[----:B------:R-:W-:Y:S02]  /*3520*/  F2FP.BF16.F32.PACK_AB R24, R44, R45 ;  /* 0x0000002d2c18723e */ /* 0x000fe400000010ff */
[----:B------:R-:W-:Y:S02]  /*3530*/  F2FP.BF16.F32.PACK_AB R26, R46, R39 ;  /* 0x000000272e1a723e */ /* 0x000fe400000010ff */
[----:B------:R-:W-:Y:S02]  /*3540*/  F2FP.BF16.F32.PACK_AB R25, R140, R139 ;  /* 0x0000008b8c19723e */ /* 0x000fe400000010ff */
[----:B------:R-:W-:-:S04]  /*3550*/  F2FP.BF16.F32.PACK_AB R27, R146, R141 ;  /* 0x0000008d921b723e */ /* 0x000fc800000010ff */
        /* <DEDUP_REMOVED lines=20> */
[----:B------:R-:W-:Y:S02]  /*36a0*/  WARPGROUP.DEPBAR.LE gsb0, 0x0 ;  /* 0x00008000000079c5 */ /* 0x000fe40000010000 */
[----:B------:R-:W-:-:S06]  /*36b0*/  WARPGROUP.ARRIVE ;  /* 0x00000000000079c5 */ /* 0x000fcc0000000000 */
[----:B------:R-:W-:Y:S01]  /*36c0*/  HGMMA.64x32x16.F32.BF16 R56, R24, gdesc[UR4].tnspB, R56, gsb0 ;  /* 0x4060000418387df0 */ /* 0x000fe20008001838 */
[----:B------:R-:W-:Y:S01]  /*36d0*/  UIADD3 UR6, UR15, 0x5c0, URZ ;  /* 0x000005c00f067890 */ /* 0x000fe2000fffe03f */
[----:B------:R-:W-:Y:S01]  /*36e0*/  UMOV UR7, 0x80000020 ;  /* 0x8000002000077882 */ /* 0x000fe20000000000 */
[----:B------:R-:W-:Y:S02]  /*36f0*/  WARPGROUP.DEPBAR.LE gsb0, 0x0 ;  /* 0x00008000000079c5 */ /* 0x000fe40000010000 */
[----:B------:R-:W-:Y:S01]  /*3700*/  F2FP.BF16.F32.PACK_AB R24, R142, R137 ;  /* 0x000000898e18723e */ /* 0x000fe200000010ff */
[----:B------:R-:W-:Y:S01]  /*3710*/  FADD R142, R41, R142 ;  /* 0x0000008e298e7221 */ /* 0x000fe20000000000 */
[----:B------:R-:W-:Y:S02]  /*3720*/  F2FP.BF16.F32.PACK_AB R26, R53, R52 ;  /* 0x00000034351a723e */ /* 0x000fe400000010ff */
[----:B------:R-:W-:Y:S01]  /*3730*/  F2FP.BF16.F32.PACK_AB R25, R48, R49 ;  /* 0x000000313019723e */ /* 0x000fe200000010ff */
[----:B------:R-:W-:Y:S01]  /*3740*/  FADD R48, R43, R48 ;  /* 0x000000302b307221 */ /* 0x000fe20000000000 */
[----:B------:R-:W-:Y:S01]  /*3750*/  F2FP.BF16.F32.PACK_AB R27, R144, R143 ;  /* 0x0000008f901b723e */ /* 0x000fe200000010ff */
[----:B------:R-:W-:Y:S01]  /*3760*/  FADD R144, R47, R144 ;  /* 0x000000902f907221 */ /* 0x000fe20000000000 */
[----:B------:R-:W-:Y:S01]  /*3770*/  FADD R49, R38, R49 ;  /* 0x0000003126317221 */ /* 0x000fe20000000000 */
[----:B------:R-:W-:Y:S01]  /*3780*/  FADD R143, R42, R143 ;  /* 0x0000008f2a8f7221 */ /* 0x000fe20000000000 */
[----:B------:R-:W-:Y:S01]  /*3790*/  WARPGROUP.ARRIVE ;  /* 0x00000000000079c5 */ /* 0x000fe20000000000 */
[----:B------:R-:W-:Y:S01]  /*37a0*/  FADD R29, R29, R142 ;  /* 0x0000008e1d1d7221 */ /* 0x000fe20000000000 */
[----:B------:R-:W-:Y:S01]  /*37b0*/  FADD R31, R31, R48 ;  /* 0x000000301f1f7221 */ /* 0x000fe20000000000 */
[----:B------:R-:W-:Y:S01]  /*37c0*/  FADD R144, R35, R144 ;  /* 0x0000009023907221 */ /* 0x000fe20000000000 */
[----:B------:R-:W-:Y:S01]  /*37d0*/  FADD R30, R30, R49 ;  /* 0x000000311e1e7221 */ /* 0x000fe20000000000 */
[----:B------:R-:W-:Y:S01]  /*37e0*/  FADD R143, R34, R143 ;  /* 0x0000008f228f7221 */ /* 0x000fe20000000000 */
[----:B------:R-:W-:Y:S01]  /*37f0*/  HGMMA.64x32x16.F32.BF16 R120, R24, gdesc[UR4].tnspB, R120, gsb0 ;  /* 0x4060000418787df0 */ /* 0x000fe20008001878 */
[----:B------:R-:W-:Y:S01]  /*3800*/  UIADD3 UR6, UR15, 0x9c0, URZ ;  /* 0x000009c00f067890 */ /* 0x000fe2000fffe03f */
[----:B------:R-:W-:Y:S01]  /*3810*/  FADD R40, R29, R40 ;  /* 0x000000281d287221 */ /* 0x000fe20000000000 */
[----:B------:R-:W-:Y:S01]  /*3820*/  UMOV UR7, 0x80000020 ;  /* 0x8000002000077882 */ /* 0x000fe20000000000 */
[----:B------:R-:W-:Y:S01]  /*3830*/  FADD R31, R31, R144 ;  /* 0x000000901f1f7221 */ /* 0x000fe20000000000 */
[----:B------:R-:W-:-:S04]  /*3840*/  FADD R30, R30, R143 ;  /* 0x0000008f1e1e7221 */ /* 0x000fc80000000000 */
[----:B------:R-:W-:Y:S01]  /*3850*/  FADD R141, R30, R31 ;  /* 0x0000001f1e8d7221 */ /* 0x000fe20000000000 */
[----:B------:R-:W-:Y:S02]  /*3860*/  WARPGROUP.DEPBAR.LE gsb0, 0x0 ;  /* 0x00008000000079c5 */ /* 0x000fe40000010000 */
[----:B------:R-:W-:-:S06]  /*3870*/  WARPGROUP.ARRIVE ;  /* 0x00000000000079c5 */ /* 0x000fcc0000000000 */
[----:B------:R-:W-:Y:S03]  /*3880*/  HGMMA.64x32x16.F32.BF16 R104, R24, gdesc[UR16].tnspB, R104, gsb0 ;  /* 0x4060001018687df0 */ /* 0x000fe60008001868 */
[----:B------:R-:W-:Y:S02]  /*3890*/  WARPGROUP.DEPBAR.LE gsb0, 0x0 ;  /* 0x00008000000079c5 */ /* 0x000fe40000010000 */
[----:B------:R-:W-:-:S06]  /*38a0*/  WARPGROUP.ARRIVE ;  /* 0x00000000000079c5 */ /* 0x000fcc0000000000 */
[----:B------:R-:W-:Y:S01]  /*38b0*/  HGMMA.64x32x16.F32.BF16 R88, R24, gdesc[UR8].tnspB, R88, gsb0 ;  /* 0x4060000818587df0 */ /* 0x000fe20008001858 */
[----:B------:R-:W-:Y:S01]  /*38c0*/  UMOV UR10, UR12 ;  /* 0x0000000c000a7c82 */ /* 0x000fe20008000000 */
[----:B------:R-:W-:Y:S01]  /*38d0*/  UMOV UR11, 0x80000020 ;  /* 0x80000020000b7882 */ /* 0x000fe20000000000 */
[----:B------:R-:W-:Y:S02]  /*38e0*/  WARPGROUP.DEPBAR.LE gsb0, 0x0 ;  /* 0x00008000000079c5 */ /* 0x000fe40000010000 */
[----:B------:R-:W-:-:S06]  /*38f0*/  WARPGROUP.ARRIVE ;  /* 0x00000000000079c5 */ /* 0x000fcc0000000000 */
[----:B------:R-:W-:Y:S03]  /*3900*/  HGMMA.64x32x16.F32.BF16 R72, R24, gdesc[UR8].tnspB, R72, gsb0 ;  /* 0x4060000818487df0 */ /* 0x000fe60008001848 */
[----:B------:R-:W-:Y:S02]  /*3910*/  WARPGROUP.DEPBAR.LE gsb0, 0x0 ;  /* 0x00008000000079c5 */ /* 0x000fe40000010000 */
[----:B------:R-:W-:-:S06]  /*3920*/  WARPGROUP.ARRIVE ;  /* 0x00000000000079c5 */ /* 0x000fcc0000000000 */
[----:B------:R-:W-:Y:S03]  /*3930*/  HGMMA.64x32x16.F32.BF16 R56, R24, gdesc[UR4].tnspB, R56, gsb0 ;  /* 0x4060000418387df0 */ /* 0x000fe60008001838 */
[----:B------:R-:W-:Y:S02]  /*3940*/  WARPGROUP.DEPBAR.LE gsb0, 0x0 ;  /* 0x00008000000079c5 */ /* 0x000fe40000010000 */
[----:B------:R-:W-:Y:S01]  /*3950*/  FADD R25, R36, R137 ;  /* 0x0000008924197221 */ /* 0x000fe20000000000 */
[----:B------:R-:W-:-:S03]  /*3960*/  IADD3 R137, R2, 0x19020, RZ ;  /* 0x0001902002897810 */ /* 0x000fc60007ffe0ff */
[----:B------:R-:W-:Y:S01]  /*3970*/  FADD R25, R28, R25 ;  /* 0x000000191c197221 */ /* 0x000fe20000000000 */
[----:B------:R-:W-:-:S03]  /*3980*/  PRMT R24, RZ, 0x654, R137 ;  /* 0x00000654ff187816 */ /* 0x000fc60000000089 */
[----:B------:R-:W-:Y:S01]  /*3990*/  FADD R25, R25, R32 ;  /* 0x0000002019197221 */ /* 0x000fe20000000000 */
[----:B------:R1:W-:Y:S03]  /*39a0*/  SYNCS.ARRIVE.TRANS64.RED.A1T0 RZ, [R24+URZ], RZ ;  /* 0x000000ff18ff79a7 */ /* 0x0003e6000810043f */
[----:B------:R-:W-:Y:S01]  /*39b0*/  FADD R140, R25, R40 ;  /* 0x00000028198c7221 */ /* 0x000fe20000000000 */
[----:B------:R-:W-:Y:S06]  /*39c0*/  @!P1 BRA `(.L_x_24) ;  /* 0x0000002c00989947 */ /* 0x000fec0003800000 */
[----:B------:R-:W-:Y:S01]  /*39d0*/  IMAD.MOV.U32 R143, RZ, RZ, R0 ;  /* 0x000000ffff8f7224 */ /* 0x000fe200078e0000 */
[----:B------:R-:W-:Y:S01]  /*39e0*/  MOV R145, R12 ;  /* 0x0000000c00917202 */ /* 0x000fe20000000f00 */
[----:B------:R-:W-:Y:S01]  /*39f0*/  IMAD.MOV.U32 R139, RZ, RZ, 0x2 ;  /* 0x00000002ff8b7424 */ /* 0x000fe200078e00ff */
[----:B------:R-:W-:Y:S01]  /*3a00*/  MOV R136, 0x1 ;  /* 0x0000000100887802 */ /* 0x000fe20000000f00 */
[----:B------:R-:W-:Y:S01]  /*3a10*/  ULDC.64 UR30, c[0x0][0x198] ;  /* 0x00006600001e7ab9 */ /* 0x000fe20000000a00 */
[----:B------:R-:W-:-:S05]  /*3a20*/  ULDC UR14, c[0x0][0x604] ;  /* 0x00018100000e7ab9 */ /* 0x000fca0000000800 */
.L_x_37:
[----:B------:R-:W-:Y:S01]  /*3a30*/  LEA R25, R139, R2, 0x3 ;  /* 0x000000028b197211 */ /* 0x000fe200078e18ff */
[----:B------:R-:W-:Y:S05]  /*3a40*/  YIELD ;  /* 0x0000000000007946 */ /* 0x000fea0003800000 */
[----:B------:R-:W-:-:S04]  /*3a50*/  SHF.L.U32 R0, R13, 0x1f, RZ ;  /* 0x0000001f0d007819 */ /* 0x000fc800000006ff */
[----:B------:R-:W2:Y:S02]  /*3a60*/  SYNCS.PHASECHK.TRANS64.TRYWAIT P1, [R25+URZ+0x19000], R0 ;  /* 0x01900000190075a7 */ /* 0x000ea4000802017f */
[----:B--2---:R-:W-:Y:S05]  /*3a70*/  @!P1 BRA `(.L_x_25) ;  /* 0x0000004c00d89947 */ /* 0x004fea0003800000 */
.L_x_73:
[----:B------:R-:W-:Y:S05]  /*3a80*/  WARPSYNC.ALL ;  /* 0x0000000000007948 */ /* 0x000fea0003800000 */
[----:B------:R-:W-:Y:S01]  /*3a90*/  MOV R146, UR22 ;  /* 0x0000001600927c02 */ /* 0x000fe20008000f00 */
[----:B------:R-:W-:Y:S01]  /*3aa0*/  IMAD.MOV.U32 R147, RZ, RZ, -0x7fffffe0 ;  /* 0x80000020ff937424 */ /* 0x000fe200078e00ff */
[----:B------:R-:W-:Y:S01]  /*3ab0*/  R2UR UR40, R22 ;  /* 0x00000000162872ca */ /* 0x000fe200000e0000 */
[----:B-12---:R-:W-:Y:S01]  /*3ac0*/  WARPGROUP.ARRIVE ;  /* 0x00000000000079c5 */ /* 0x006fe20000000000 */
[----:B------:R-:W-:Y:S01]  /*3ad0*/  R2UR UR41, R23 ;  /* 0x00000000172972ca */ /* 0x000fe200000e0000 */
[----:B------:R-:W-:Y:S01]  /*3ae0*/  IMAD R146, R139, 0x500, R146 ;  /* 0x000005008b927824 */ /* 0x000fe200078e0292 */
[----:B------:R-:W-:Y:S01]  /*3af0*/  R2UR UR43, R147 ;  /* 0x00000000932b72ca */ /* 0x000fe200000e0000 */
[----:B------:R-:W-:Y:S01]  /*3b00*/  IMAD.MOV.U32 R147, RZ, RZ, -0x7fffffe0 ;  /* 0x80000020ff937424 */ /* 0x000fe200078e00ff */
[----:B------:R-:W-:-:S02]  /*3b10*/  MOV R149, 0x80000020 ;  /* 0x8000002000957802 */ /* 0x000fc40000000f00 */
[C---:B------:R-:W-:Y:S02]  /*3b20*/  R2UR UR42, R146.reuse ;  /* 0x00000000922a72ca */ /* 0x040fe400000e0000 */
[----:B------:R-:W-:Y:S02]  /*3b30*/  IADD3 R148, R146, 0x2, RZ ;  /* 0x0000000292947810 */ /* 0x000fe40007ffe0ff */
[----:B------:R-:W-:Y:S02]  /*3b40*/  R2UR UR36, R20 ;  /* 0x00000000142472ca */ /* 0x000fe400000e0000 */
[----:B------:R-:W-:Y:S02]  /*3b50*/  R2UR UR37, R21 ;  /* 0x00000000152572ca */ /* 0x000fe400000e0000 */
[----:B------:R-:W-:Y:S01]  /*3b60*/  R2UR UR38, R148 ;  /* 0x00000000942672ca */ /* 0x000fe200000e0000 */
[----:B------:R-:W-:Y:S01]  /*3b70*/  VIADD R148, R146, 0x100 ;  /* 0x0000010092947836 */ /* 0x000fe20000000000 */
[----:B------:R-:W-:-:S02]  /*3b80*/  R2UR UR39, R149 ;  /* 0x00000000952772ca */ /* 0x000fc400000e0000 */
[----:B------:R-:W-:Y:S01]  /*3b90*/  MOV R149, 0x80000020 ;  /* 0x8000002000957802 */ /* 0x000fe20000000f00 */
[----:B------:R-:W-:Y:S01]  /*3ba0*/  HGMMA.64x64x16.F32.BF16 R24, gdesc[UR40], RZ, !UPT, gsb0 ;  /* 0x00e00000281879f0 */ /* 0x000fe2000c0018ff */
[----:B------:R-:W-:Y:S02]  /*3bb0*/  R2UR UR32, R18 ;  /* 0x00000000122072ca */ /* 0x000fe400000e0000 */
[----:B------:R-:W-:Y:S02]  /*3bc0*/  R2UR UR33, R19 ;  /* 0x00000000132172ca */ /* 0x000fe400000e0000 */
[----:B------:R-:W-:Y:S02]  /*3bd0*/  R2UR UR34, R148 ;  /* 0x00000000942272ca */ /* 0x000fe400000e0000 */
[----:B------:R-:W-:Y:S01]  /*3be0*/  R2UR UR35, R149 ;  /* 0x00000000952372ca */ /* 0x000fe200000e0000 */
[----:B------:R-:W-:Y:S01]  /*3bf0*/  IMAD.MOV.U32 R149, RZ, RZ, -0x7fffffe0 ;  /* 0x80000020ff957424 */ /* 0x000fe200078e00ff */
[----:B------:R-:W-:-:S02]  /*3c00*/  IADD3 R148, R146, 0x102, RZ ;  /* 0x0000010292947810 */ /* 0x000fc40007ffe0ff */
[----:B------:R-:W-:Y:S02]  /*3c10*/  R2UR UR24, R14 ;  /* 0x000000000e1872ca */ /* 0x000fe400000e0000 */
[----:B------:R-:W-:Y:S02]  /*3c20*/  R2UR UR25, R15 ;  /* 0x000000000f1972ca */ /* 0x000fe400000e0000 */
[----:B------:R-:W-:Y:S02]  /*3c30*/  R2UR UR26, R148 ;  /* 0x00000000941a72ca */ /* 0x000fe400000e0000 */
[----:B------:R-:W-:Y:S02]  /*3c40*/  R2UR UR27, R149 ;  /* 0x00000000951b72ca */ /* 0x000fe400000e0000 */
[----:B------:R-:W-:Y:S02]  /*3c50*/  IADD3 R148, R146, 0x200, RZ ;  /* 0x0000020092947810 */ /* 0x000fe40007ffe0ff */
[----:B------:R-:W-:-:S02]  /*3c60*/  MOV R149, 0x80000020 ;  /* 0x8000002000957802 */ /* 0x000fc40000000f00 */
[----:B------:R-:W-:Y:S02]  /*3c70*/  R2UR UR16, R6 ;  /* 0x00000000061072ca */ /* 0x000fe400000e0000 */
[----:B------:R-:W-:Y:S02]  /*3c80*/  R2UR UR17, R7 ;  /* 0x00000000071172ca */ /* 0x000fe400000e0000 */
[----:B------:R-:W-:Y:S01]  /*3c90*/  R2UR UR18, R148 ;  /* 0x00000000941272ca */ /* 0x000fe200000e0000 */
[----:B------:R-:W-:Y:S01]  /*3ca0*/  VIADD R148, R146, 0x202 ;  /* 0x0000020292947836 */ /* 0x000fe20000000000 */
[----:B------:R-:W-:Y:S02]  /*3cb0*/  R2UR UR19, R149 ;  /* 0x00000000951372ca */ /* 0x000fe400000e0000 */
[----:B------:R-:W-:Y:S02]  /*3cc0*/  MOV R149, 0x80000020 ;  /* 0x8000002000957802 */ /* 0x000fe40000000f00 */
[----:B------:R-:W-:-:S02]  /*3cd0*/  R2UR UR8, R8 ;  /* 0x00000000080872ca */ /* 0x000fc400000e0000 */
[----:B------:R-:W-:Y:S02]  /*3ce0*/  R2UR UR9, R9 ;  /* 0x00000000090972ca */ /* 0x000fe400000e0000 */
[----:B------:R-:W-:Y:S02]  /*3cf0*/  R2UR UR10, R148 ;  /* 0x00000000940a72ca */ /* 0x000fe400000e0000 */
[----:B------:R-:W-:Y:S01]  /*3d00*/  R2UR UR11, R149 ;  /* 0x00000000950b72ca */ /* 0x000fe200000e0000 */
[----:B------:R-:W-:Y:S01]  /*3d10*/  IMAD.MOV.U32 R149, RZ, RZ, -0x7fffffe0 ;  /* 0x80000020ff957424 */ /* 0x000fe200078e00ff */
[----:B------:R-:W-:Y:S02]  /*3d20*/  IADD3 R148, R146, 0x300, RZ ;  /* 0x0000030092947810 */ /* 0x000fe40007ffe0ff */
[----:B------:R-:W-:Y:S02]  /*3d30*/  R2UR UR7, R147 ;  /* 0x00000000930772ca */ /* 0x000fe400000e0000 */
[----:B------:R-:W-:-:S02]  /*3d40*/  R2UR UR58, R148 ;  /* 0x00000000943a72ca */ /* 0x000fc400000e0000 */
[----:B------:R-:W-:Y:S02]  /*3d50*/  R2UR UR59, R149 ;  /* 0x00000000953b72ca */ /* 0x000fe400000e0000 */
[----:B------:R-:W-:Y:S02]  /*3d60*/  IADD3 R148, R146, 0x302, RZ ;  /* 0x0000030292947810 */ /* 0x000fe40007ffe0ff */
[----:B------:R-:W-:Y:S02]  /*3d70*/  MOV R149, 0x80000020 ;  /* 0x8000002000957802 */ /* 0x000fe40000000f00 */
[----:B------:R-:W-:Y:S01]  /*3d80*/  R2UR UR54, R148 ;  /* 0x00000000943672ca */ /* 0x000fe200000e0000 */
[----:B------:R-:W-:Y:S01]  /*3d90*/  VIADD R148, R146, 0x400 ;  /* 0x0000040092947836 */ /* 0x000fe20000000000 */
[----:B------:R-:W-:Y:S02]  /*3da0*/  R2UR UR55, R149 ;  /* 0x00000000953772ca */ /* 0x000fe400000e0000 */
[----:B------:R-:W-:-:S02]  /*3db0*/  MOV R149, 0x80000020 ;  /* 0x8000002000957802 */ /* 0x000fc40000000f00 */
[----:B------:R-:W-:Y:S02]  /*3dc0*/  R2UR UR50, R148 ;  /* 0x00000000943272ca */ /* 0x000fe400000e0000 */
[----:B------:R-:W-:Y:S02]  /*3dd0*/  R2UR UR51, R149 ;  /* 0x00000000953372ca */ /* 0x000fe400000e0000 */
[----:B------:R-:W-:Y:S02]  /*3de0*/  IADD3 R146, R146, 0x402, RZ ;  /* 0x0000040292927810 */ /* 0x000fe40007ffe0ff */
[----:B------:R-:W-:Y:S02]  /*3df0*/  ISETP.NE.AND P1, PT, R11, RZ, PT ;  /* 0x000000ff0b00720c */ /* 0x000fe40003f25270 */
[----:B------:R-:W-:Y:S01]  /*3e00*/  R2UR UR6, R146 ;  /* 0x00000000920672ca */ /* 0x000fe200000e0000 */
        /* <DEDUP_REMOVED lines=28> */
[----:B------:R-:W-:Y:S05]  /*3fd0*/  @P1 BRA `(.L_x_26) ;  /* 0x0000000000f41947 */ /* 0x000fea0003800000 */
[----:B------:R-:W-:-:S13]  /*3fe0*/  ISETP.LT.OR P2, PT, R3, 0x1, !P0 ;  /* 0x000000010300780c */ /* 0x000fda0004741670 */
[----:B------:R-:W-:Y:S05]  /*3ff0*/  @P2 BRA `(.L_x_27) ;  /* 0x0000000000e82947 */ /* 0x000fea0003800000 */
[----:B------:R-:W-:Y:S02]  /*4000*/  LEA R0, R5, R2, 0x3 ;  /* 0x0000000205007211 */ /* 0x000fe400078e18ff */
[----:B------:R-:W-:Y:S02]  /*4010*/  SHF.L.U32 R147, R4, 0x1f, RZ ;  /* 0x0000001f04937819 */ /* 0x000fe400000006ff */
[----:B------:R-:W-:Y:S02]  /*4020*/  ISETP.NE.AND P3, PT, R16, RZ, PT ;  /* 0x000000ff1000720c */ /* 0x000fe40003f65270 */
[----:B------:R-:W1:Y:S02]  /*4030*/  SYNCS.PHASECHK.TRANS64.TRYWAIT P2, [R0+URZ+0x19020], R147 ;  /* 0x01902093000075a7 */ /* 0x000e64000804017f */
[----:B-1----:R-:W-:Y:S09]  /*4040*/  @!P2 BRA `(.L_x_28) ;  /* 0x000000480078a947 */ /* 0x002ff20003800000 */
.L_x_74:
[----:B------:R-:W-:Y:S05]  /*4050*/  @P3 BRA `(.L_x_29) ;  /* 0x0000000000143947 */ /* 0x000fea0003800000 */
[----:B------:R-:W-:Y:S02]  /*4060*/  LOP3.LUT P2, RZ, R17, 0x1f, RZ, 0xc0, !PT ;  /* 0x0000001f11ff7812 */ /* 0x000fe4000784c0ff */
[----:B-1----:R-:W-:-:S04]  /*4070*/  MOV R147, 0x5000 ;  /* 0x0000500000937802 */ /* 0x002fc80000000f00 */
[----:B------:R2:W-:Y:S07]  /*4080*/  SYNCS.ARRIVE.TRANS64 RZ, [R0+URZ+0x19000], R147 ;  /* 0x0190009300ff79a7 */ /* 0x0005ee000800003f */
[----:B------:R-:W-:Y:S05]  /*4090*/  @!P2 BRA `(.L_x_29) ;  /* 0x000000000004a947 */ /* 0x000fea0003800000 */
[----:B------:R-:W-:Y:S01]  /*40a0*/  BPT.TRAP 0x1 ;  /* 0x000000040000795c */ /* 0x000fe20000300000 */
.L_x_29:
[C---:B------:R-:W-:Y:S01]  /*40b0*/  IMAD R12, R5.reuse, 0x5000, R2 ;  /* 0x00005000050c7824 */ /* 0x040fe200078e0202 */
[----:B------:R-:W-:Y:S01]  /*40c0*/  R2UR UR41, R0 ;  /* 0x00000000002972ca */ /* 0x000fe200000e0000 */
[----:B------:R-:W-:Y:S01]  /*40d0*/  UIADD3 UR38, UP0, UR30, 0x1f0, URZ ;  /* 0x000001f01e267890 */ /* 0x000fe2000ff1e03f */
[----:B------:R-:W-:Y:S01]  /*40e0*/  R2UR UR43, R10 ;  /* 0x000000000a2b72ca */ /* 0x000fe200000e0000 */
[----:B------:R-:W-:Y:S01]  /*40f0*/  UMOV UR6, 0x0 ;  /* 0x0000000000067882 */ /* 0x000fe20000000000 */
[----:B------:R-:W-:Y:S01]  /*4100*/  R2UR UR8, R12 ;  /* 0x000000000c0872ca */ /* 0x000fe200000e0000 */
[----:B------:R-:W-:Y:S01]  /*4110*/  UIADD3.X UR39, URZ, UR31, URZ, UP0, !UPT ;  /* 0x0000001f3f277290 */ /* 0x000fe200087fe43f */
[----:B------:R-:W-:Y:S01]  /*4120*/  VIADD R5, R5, 0x1 ;  /* 0x0000000105057836 */ /* 0x000fe20000000000 */
[----:B------:R-:W-:Y:S01]  /*4130*/  UMOV UR7, 0x10000000 ;  /* 0x1000000000077882 */ /* 0x000fe20000000000 */
[----:B------:R-:W-:Y:S01]  /*4140*/  UMOV UR42, URZ ;  /* 0x0000003f002a7c82 */ /* 0x000fe20008000000 */
[----:B------:R-:W-:Y:S01]  /*4150*/  UMOV UR34, 0x20 ;  /* 0x0000002000227882 */ /* 0x000fe20000000000 */
[----:B------:R-:W-:Y:S01]  /*4160*/  UMOV UR36, UR44 ;  /* 0x0000002c00247c82 */ /* 0x000fe20008000000 */
[----:B------:R-:W-:Y:S01]  /*4170*/  UMOV UR37, UR45 ;  /* 0x0000002d00257c82 */ /* 0x000fe20008000000 */
[----:B------:R-:W-:Y:S01]  /*4180*/  UMOV UR26, 0x40 ;  /* 0x00000040001a7882 */ /* 0x000fe20000000000 */
[----:B------:R-:W-:Y:S01]  /*4190*/  UIADD3 UR41, UR41, 0x19000, URZ ;  /* 0x0001900029297890 */ /* 0x000fe2000fffe03f */
[----:B------:R-:W-:Y:S01]  /*41a0*/  ISETP.NE.AND P2, PT, R5, 0x4, PT ;  /* 0x000000040500780c */ /* 0x000fe20003f45270 */
[----:B------:R-:W-:-:S02]  /*41b0*/  USHF.L.U32 UR43, UR43, 0x6, URZ ;  /* 0x000000062b2b7899 */ /* 0x000fc4000800063f */
[----:B------:R-:W-:Y:S01]  /*41c0*/  UIADD3 UR40, UR8, 0x5000, URZ ;  /* 0x0000500008287890 */ /* 0x000fe2000fffe03f */
[----:B-12---:R-:W-:Y:S01]  /*41d0*/  SEL R147, RZ, 0x1, P2 ;  /* 0x00000001ff937807 */ /* 0x006fe20001000000 */
[----:B------:R-:W-:Y:S01]  /*41e0*/  UIADD3 UR32, UR8, 0x6000, URZ ;  /* 0x0000600008207890 */ /* 0x000fe2000fffe03f */
[----:B------:R-:W-:Y:S01]  /*41f0*/  SEL R5, R5, RZ, P2 ;  /* 0x000000ff05057207 */ /* 0x000fe20001000000 */
[----:B------:R-:W-:Y:S01]  /*4200*/  UIADD3 UR24, UR8, 0x7000, URZ ;  /* 0x0000700008187890 */ /* 0x000fe2000fffe03f */
[----:B------:R-:W-:Y:S01]  /*4210*/  LOP3.LUT R4, R4, R147, RZ, 0x3c, !PT ;  /* 0x0000009304047212 */ /* 0x000fe200078e3cff */
[----:B------:R-:W-:Y:S02]  /*4220*/  UIADD3 UR16, UR8, 0x8000, URZ ;  /* 0x0000800008107890 */ /* 0x000fe4000fffe03f */
[----:B------:R-:W-:Y:S01]  /*4230*/  UIADD3 UR8, UR8, 0x9000, URZ ;  /* 0x0000900008087890 */ /* 0x000fe2000fffe03f */
[----:B------:R1:W-:Y:S01]  /*4240*/  UTMALDG.4D [UR40], [UR38], desc[UR6] ;  /* 0x00000628260075b4 */ /* 0x0003e20008019000 */
[----:B------:R-:W-:Y:S01]  /*4250*/  UMOV UR33, UR41 ;  /* 0x0000002900217c82 */ /* 0x000fe20008000000 */
[----:B------:R-:W-:Y:S01]  /*4260*/  UMOV UR35, UR43 ;  /* 0x0000002b00237c82 */ /* 0x000fe20008000000 */
        /* <DEDUP_REMOVED lines=15> */
[----:B------:R1:W-:Y:S01]  /*4360*/  UTMALDG.4D [UR24], [UR38], desc[UR6] ;  /* 0x00000618260075b4 */ /* 0x0003e20008019000 */
[----:B------:R1:W-:Y:S01]  /*4370*/  UTMALDG.4D [UR16], [UR38], desc[UR6] ;  /* 0x00000610260075b4 */ /* 0x0003e20008019000 */
[----:B------:R1:W-:Y:S02]  /*4380*/  UTMALDG.4D [UR8], [UR38], desc[UR6] ;  /* 0x00000608260075b4 */ /* 0x0003e40008019000 */
[----:B-1----:R-:W-:Y:S01]  /*4390*/  NOP ;  /* 0x0000000000007918 */ /* 0x002fe20000000000 */
.L_x_27:
[----:B------:R-:W-:-:S07]  /*43a0*/  IADD3 R3, R3, -0x1, RZ ;  /* 0xffffffff03037810 */ /* 0x000fce0007ffe0ff */
.L_x_26:
[----:B------:R-:W-:Y:S01]  /*43b0*/  IADD3 R139, R139, 0x1, RZ ;  /* 0x000000018b8b7810 */ /* 0x000fe20007ffe0ff */
[----:B------:R-:W-:Y:S05]  /*43c0*/  WARPSYNC.ALL ;  /* 0x0000000000007948 */ /* 0x000fea0003800000 */
[----:B------:R-:W-:-:S04]  /*43d0*/  ISETP.NE.AND P2, PT, R139, 0x4, PT ;  /* 0x000000048b00780c */ /* 0x000fc80003f45270 */
[----:B------:R-:W-:Y:S02]  /*43e0*/  SEL R0, RZ, 0x1, P2 ;  /* 0x00000001ff007807 */ /* 0x000fe40001000000 */
[----:B------:R-:W-:Y:S02]  /*43f0*/  SEL R139, R139, RZ, P2 ;  /* 0x000000ff8b8b7207 */ /* 0x000fe40001000000 */
[----:B------:R-:W-:Y:S02]  /*4400*/  LOP3.LUT R13, R13, R0, RZ, 0x3c, !PT ;  /* 0x000000000d0d7212 */ /* 0x000fe400078e3cff */
[----:B------:R-:W-:Y:S01]  /*4410*/  FMNMX R0, R24, R143, !PT ;  /* 0x0000008f18007209 */ /* 0x000fe20007800000 */
[----:B------:R-:W-:Y:S01]  /*4420*/  IMAD R146, R136, 0x8, R137 ;  /* 0x0000000888927824 */ /* 0x000fe200078e0289 */
[----:B------:R-:W-:Y:S01]  /*4430*/  FMNMX R12, R26, R145, !PT ;  /* 0x000000911a0c7209 */ /* 0x000fe20007800000 */
[----:B------:R-:W-:Y:S01]  /*4440*/  BSSY B0, `(.L_x_30) ;  /* 0x0000041000007945 */ /* 0x000fe20003800000 */
        /* <DEDUP_REMOVED lines=25> */
[----:B------:R-:W-:Y:S02]  /*45e0*/  PRMT R146, RZ, 0x654, R146 ;  /* 0x00000654ff927816 */ /* 0x000fe40000000092 */
[----:B------:R-:W-:Y:S02]  /*45f0*/  FMNMX R0, R52, R147, !PT ;  /* 0x0000009334007209 */ /* 0x000fe40007800000 */
[----:B------:R-:W-:Y:S01]  /*4600*/  FMNMX R147, R51, R12, !PT ;  /* 0x0000000c33937209 */ /* 0x000fe20007800000 */
[----:B------:R1:W-:Y:S01]  /*4610*/  SYNCS.ARRIVE.TRANS64.RED.A1T0 RZ, [R146+URZ], RZ ;  /* 0x000000ff92ff79a7 */ /* 0x0003e2000810043f */
[----:B------:R-:W-:Y:S02]  /*4620*/  FMNMX R142, R53, R0, !PT ;  /* 0x00000000358e7209 */ /* 0x000fe40007800000 */
[----:B------:R-:W-:Y:S02]  /*4630*/  FMNMX R0, R54, R147, !PT ;  /* 0x0000009336007209 */ /* 0x000fe40007800000 */
[----:B------:R-:W-:Y:S01]  /*4640*/  LEA R152, R139, R2, 0x3 ;  /* 0x000000028b987211 */ /* 0x000fe200078e18ff */
[----:B------:R-:W2:Y:S01]  /*4650*/  SHFL.BFLY PT, R147, R142, 0x1, 0x1f ;  /* 0x0c201f008e937f89 */ /* 0x000ea200000e0000 */
[----:B------:R-:W-:-:S05]  /*4660*/  FMNMX R144, R55, R0, !PT ;  /* 0x0000000037907209 */ /* 0x000fca0007800000 */
[----:B------:R-:W3:Y:S01]  /*4670*/  SHFL.BFLY PT, R149, R144, 0x1, 0x1f ;  /* 0x0c201f0090957f89 */ /* 0x000ee200000e0000 */
[----:B--2---:R-:W-:-:S05]  /*4680*/  FMNMX R147, R142, R147, !PT ;  /* 0x000000938e937209 */ /* 0x004fca0007800000 */
[----:B------:R-:W2:Y:S01]  /*4690*/  SHFL.BFLY PT, R0, R147, 0x2, 0x1f ;  /* 0x0c401f0093007f89 */ /* 0x000ea200000e0000 */
[----:B---3--:R-:W-:-:S05]  /*46a0*/  FMNMX R149, R144, R149, !PT ;  /* 0x0000009590957209 */ /* 0x008fca0007800000 */
[----:B------:R-:W3:Y:S01]  /*46b0*/  SHFL.BFLY PT, R12, R149, 0x2, 0x1f ;  /* 0x0c401f00950c7f89 */ /* 0x000ee200000e0000 */
[----:B--2---:R-:W-:Y:S02]  /*46c0*/  FMNMX R0, R147, R0, !PT ;  /* 0x0000000093007209 */ /* 0x004fe40007800000 */
[----:B------:R-:W-:Y:S02]  /*46d0*/  SHF.L.U32 R147, R13, 0x1f, RZ ;  /* 0x0000001f0d937819 */ /* 0x000fe400000006ff */
[C---:B------:R-:W-:Y:S02]  /*46e0*/  FSETP.NEU.AND P2, PT, R0.reuse, -INF , PT ;  /* 0xff8000000000780b */ /* 0x040fe40003f4d000 */
[----:B---3--:R-:W-:Y:S02]  /*46f0*/  FMNMX R12, R149, R12, !PT ;  /* 0x0000000c950c7209 */ /* 0x008fe40007800000 */
[----:B------:R-:W-:Y:S02]  /*4700*/  FSEL R148, R0, RZ, P2 ;  /* 0x000000ff00947208 */ /* 0x000fe40001000000 */
[----:B------:R-:W-:-:S03]  /*4710*/  FSETP.NEU.AND P2, PT, R12, -INF , PT ;  /* 0xff8000000c00780b */ /* 0x000fc60003f4d000 */
[----:B------:R-:W-:Y:S01]  /*4720*/  FADD R142, -R148, R143 ;  /* 0x0000008f948e7221 */ /* 0x000fe20000000100 */
[----:B------:R-:W-:-:S03]  /*4730*/  FSEL R150, R12, RZ, P2 ;  /* 0x000000ff0c967208 */ /* 0x000fc60001000000 */
[----:B------:R-:W-:Y:S02]  /*4740*/  FMUL R143, R142, UR14 ;  /* 0x0000000e8e8f7c20 */ /* 0x000fe40008400000 */
[----:B------:R-:W-:-:S03]  /*4750*/  FADD R142, -R150, R145 ;  /* 0x00000091968e7221 */ /* 0x000fc60000000100 */
[----:B------:R-:W2:Y:S01]  /*4760*/  SYNCS.PHASECHK.TRANS64.TRYWAIT P2, [R152+URZ+0x19000], R147 ;  /* 0x01900093980075a7 */ /* 0x000ea2000804017f */
[----:B------:R-:W-:Y:S01]  /*4770*/  FMUL R144, R142, UR14 ;  /* 0x0000000e8e907c20 */ /* 0x000fe20008400000 */
[----:B------:R-:W-:Y:S01]  /*4780*/  FSETP.GEU.AND P3, PT, R143, -126, PT ;  /* 0xc2fc00008f00780b */ /* 0x000fe20003f6e000 */
[----:B------:R-:W-:-:S03]  /*4790*/  FMUL R142, R150, UR14 ;  /* 0x0000000e968e7c20 */ /* 0x000fc60008400000 */
[----:B------:R-:W-:Y:S01]  /*47a0*/  FSETP.GEU.AND P4, PT, R144, -126, PT ;  /* 0xc2fc00009000780b */ /* 0x000fe20003f8e000 */
[--C-:B------:R-:W-:Y:S01]  /*47b0*/  FFMA R26, R26, UR14, -R142.reuse ;  /* 0x0000000e1a1a7c23 */ /* 0x100fe2000800088e */
[--C-:B------:R-:W-:Y:S01]  /*47c0*/  FFMA R27, R27, UR14, -R142.reuse ;  /* 0x0000000e1b1b7c23 */ /* 0x100fe2000800088e */
[----:B------:R-:W-:-:S03]  /*47d0*/  FFMA R145, R30, UR14, -R142 ;  /* 0x0000000e1e917c23 */ /* 0x000fc6000800088e */
[----:B------:R-:W-:Y:S02]  /*47e0*/  FSETP.GEU.AND P5, PT, R26, -126, PT ;  /* 0xc2fc00001a00780b */ /* 0x000fe40003fae000 */
[----:B------:R-:W-:Y:S01]  /*47f0*/  FSETP.GEU.AND P6, PT, R27, -126, PT ;  /* 0xc2fc00001b00780b */ /* 0x000fe20003fce000 */
[----:B------:R-:W-:-:S04]  /*4800*/  @!P3 FMUL R143, R143, 0.5 ;  /* 0x3f0000008f8fb820 */ /* 0x000fc80000400000 */
[----:B------:R-:W-:Y:S02]  /*4810*/  @!P4 FMUL R144, R144, 0.5 ;  /* 0x3f0000009090c820 */ /* 0x000fe40000400000 */
[----:B------:R-:W3:Y:S08]  /*4820*/  MUFU.EX2 R143, R143 ;  /* 0x0000008f008f7308 */ /* 0x000ef00000000800 */
[----:B------:R-:W4:Y:S01]  /*4830*/  MUFU.EX2 R144, R144 ;  /* 0x0000009000907308 */ /* 0x000f220000000800 */
[----:B-123--:R-:W-:Y:S05]  /*4840*/  @!P2 BRA `(.L_x_31) ;  /* 0x00000040008ca947 */ /* 0x00efea0003800000 */
.L_x_75:
[----:B------:R-:W-:Y:S05]  /*4850*/  BSYNC B0 ;  /* 0x0000000000007941 */ /* 0x000fea0003800000 */
.L_x_30:
[----:B------:R-:W-:Y:S01]  /*4860*/  FSETP.GEU.AND P2, PT, R145, -126, PT ;  /* 0xc2fc00009100780b */ /* 0x000fe20003f4e000 */
[----:B------:R-:W-:Y:S01]  /*4870*/  @!P5 FMUL R26, R26, 0.5 ;  /* 0x3f0000001a1ad820 */ /* 0x000fe20000400000 */
[----:B------:R-:W-:Y:S01]  /*4880*/  @!P6 FMUL R27, R27, 0.5 ;  /* 0x3f0000001b1be820 */ /* 0x000fe20000400000 */
[----:B------:R-:W-:Y:S01]  /*4890*/  FFMA R30, R31, UR14, -R142 ;  /* 0x0000000e1f1e7c23 */ /* 0x000fe2000800088e */
[----:B-1----:R-:W-:Y:S01]  /*48a0*/  FMUL R147, R148, UR14 ;  /* 0x0000000e94937c20 */ /* 0x002fe20008400000 */
[----:B------:R-:W1:Y:S01]  /*48b0*/  MUFU.EX2 R31, R26 ;  /* 0x0000001a001f7308 */ /* 0x000e620000000800 */
[----:B------:R-:W-:Y:S01]  /*48c0*/  @!P3 FMUL R143, R143, R143 ;  /* 0x0000008f8f8fb220 */ /* 0x000fe20000400000 */
[----:B----4-:R-:W-:Y:S01]  /*48d0*/  @!P4 FMUL R144, R144, R144 ;  /* 0x000000909090c220 */ /* 0x010fe20000400000 */
[--C-:B------:R-:W-:Y:S01]  /*48e0*/  FFMA R151, R25, UR14, -R147.reuse ;  /* 0x0000000e19977c23 */ /* 0x100fe20008000893 */
[--C-:B------:R-:W-:Y:S01]  /*48f0*/  FFMA R149, R28, UR14, -R147.reuse ;  /* 0x0000000e1c957c23 */ /* 0x100fe20008000893 */
[--C-:B------:R-:W-:Y:S01]  /*4900*/  FFMA R24, R24, UR14, -R147.reuse ;  /* 0x0000000e18187c23 */ /* 0x100fe20008000893 */
[--C-:B------:R-:W-:Y:S01]  /*4910*/  FFMA R150, R29, UR14, -R147.reuse ;  /* 0x0000000e1d967c23 */ /* 0x100fe20008000893 */
[----:B------:R-:W-:Y:S01]  /*4920*/  FSETP.GEU.AND P3, PT, R30, -126, PT ;  /* 0xc2fc00001e00780b */ /* 0x000fe20003f6e000 */
[----:B------:R-:W-:Y:S01]  /*4930*/  @!P2 FMUL R145, R145, 0.5 ;  /* 0x3f0000009191a820 */ /* 0x000fe20000400000 */
[----:B------:R-:W2:Y:S01]  /*4940*/  MUFU.EX2 R146, R27 ;  /* 0x0000001b00927308 */ /* 0x000ea20000000800 */
[----:B------:R-:W-:Y:S01]  /*4950*/  FSETP.GEU.AND P4, PT, R24, -126, PT ;  /* 0xc2fc00001800780b */ /* 0x000fe20003f8e000 */
[----:B------:R-:W-:Y:S01]  /*4960*/  FFMA R152, R32, UR14, -R147 ;  /* 0x0000000e20987c23 */ /* 0x000fe20008000893 */
[----:B------:R-:W-:Y:S01]  /*4970*/  MOV R28, UR15 ;  /* 0x0000000f001c7c02 */ /* 0x000fe20008000f00 */
[----:B------:R-:W-:Y:S05]  /*4980*/  WARPSYNC.ALL ;  /* 0x0000000000007948 */ /* 0x000fea0003800000 */
[----:B------:R-:W3:Y:S01]  /*4990*/  MUFU.EX2 R145, R145 ;  /* 0x0000009100917308 */ /* 0x000ee20000000800 */
[----:B-1----:R-:W-:Y:S01]  /*49a0*/  @!P5 FMUL R31, R31, R31 ;  /* 0x0000001f1f1fd220 */ /* 0x002fe20000400000 */
[----:B------:R-:W-:Y:S01]  /*49b0*/  FSETP.GEU.AND P5, PT, R151, -126, PT ;  /* 0xc2fc00009700780b */ /* 0x000fe20003fae000 */
[----:B------:R-:W-:Y:S01]  /*49c0*/  @!P3 FMUL R30, R30, 0.5 ;  /* 0x3f0000001e1eb820 */ /* 0x000fe20000400000 */
[----:B------:R-:W-:-:S02]  /*49d0*/  IMAD R28, R139, 0x500, R28 ;  /* 0x000005008b1c7824 */ /* 0x000fc400078e021c */
[----:B------:R-:W-:Y:S01]  /*49e0*/  @!P4 FMUL R24, R24, 0.5 ;  /* 0x3f0000001818c820 */ /* 0x000fe20000400000 */
[----:B------:R-:W-:Y:S01]  /*49f0*/  MOV R29, 0x80000020 ;  /* 0x80000020001d7802 */ /* 0x000fe20000000f00 */
[----:B------:R-:W-:Y:S02]  /*4a00*/  IMAD.MOV.U32 R25, RZ, RZ, -0x7fffffe0 ;  /* 0x80000020ff197424 */ /* 0x000fe400078e00ff */
[----:B--2---:R-:W-:Y:S01]  /*4a10*/  @!P6 FMUL R146, R146, R146 ;  /* 0x000000929292e220 */ /* 0x004fe20000400000 */
[----:B------:R-:W-:Y:S01]  /*4a20*/  FSETP.GEU.AND P6, PT, R149, -126, PT ;  /* 0xc2fc00009500780b */ /* 0x000fe20003fce000 */
[----:B------:R-:W1:Y:S01]  /*4a30*/  MUFU.EX2 R30, R30 ;  /* 0x0000001e001e7308 */ /* 0x000e620000000800 */
[----:B------:R-:W-:Y:S01]  /*4a40*/  IADD3 R26, R28, 0x200, RZ ;  /* 0x000002001c1a7810 */ /* 0x000fe20007ffe0ff */
[-C--:B------:R-:W-:Y:S01]  /*4a50*/  FMUL R120, R120, R143.reuse ;  /* 0x0000008f78787220 */ /* 0x080fe20000400000 */
[----:B------:R-:W-:Y:S01]  /*4a60*/  MOV R27, 0x80000020 ;  /* 0x80000020001b7802 */ /* 0x000fe20000000f00 */
[----:B------:R-:W-:Y:S01]  /*4a70*/  FMUL R121, R121, R143 ;  /* 0x0000008f79797220 */ /* 0x000fe20000400000 */
[----:B------:R-:W-:Y:S01]  /*4a80*/  @!P5 FMUL R151, R151, 0.5 ;  /* 0x3f0000009797d820 */ /* 0x000fe20000400000 */
[----:B------:R-:W-:Y:S01]  /*4a90*/  R2UR UR18, R26 ;  /* 0x000000001a1272ca */ /* 0x000fe200000e0000 */
[----:B---3--:R-:W-:Y:S01]  /*4aa0*/  @!P2 FMUL R145, R145, R145 ;  /* 0x000000919191a220 */ /* 0x008fe20000400000 */
[----:B------:R-:W-:Y:S01]  /*4ab0*/  FSETP.GEU.AND P2, PT, R150, -126, PT ;  /* 0xc2fc00009600780b */ /* 0x000fe20003f4e000 */
[----:B------:R2:W3:Y:S01]  /*4ac0*/  MUFU.EX2 R148, R24 ;  /* 0x0000001800947308 */ /* 0x0004e20000000800 */
[----:B------:R-:W-:Y:S01]  /*4ad0*/  IADD3 R26, R28, 0x140, RZ ;  /* 0x000001401c1a7810 */ /* 0x000fe20007ffe0ff */
[-C--:B------:R-:W-:Y:S01]  /*4ae0*/  FMUL R124, R124, R143.reuse ;  /* 0x0000008f7c7c7220 */ /* 0x080fe20000400000 */
[----:B------:R-:W-:Y:S01]  /*4af0*/  @!P6 FMUL R149, R149, 0.5 ;  /* 0x3f0000009595e820 */ /* 0x000fe20000400000 */
[----:B------:R-:W-:Y:S01]  /*4b00*/  R2UR UR6, R28 ;  /* 0x000000001c0672ca */ /* 0x000fe200000e0000 */
[-C--:B------:R-:W-:Y:S01]  /*4b10*/  FMUL R125, R125, R143.reuse ;  /* 0x0000008f7d7d7220 */ /* 0x080fe20000400000 */
[----:B------:R-:W-:Y:S01]  /*4b20*/  R2UR UR7, R29 ;  /* 0x000000001d0772ca */ /* 0x000fe200000e0000 */
[----:B------:R-:W-:Y:S01]  /*4b30*/  FMUL R128, R128, R143 ;  /* 0x0000008f80807220 */ /* 0x000fe20000400000 */
[----:B------:R-:W4:Y:S01]  /*4b40*/  MUFU.EX2 R151, R151 ;  /* 0x0000009700977308 */ /* 0x000f220000000800 */
[----:B--2---:R-:W-:-:S02]  /*4b50*/  VIADD R24, R28, 0x100 ;  /* 0x000001001c187836 */ /* 0x004fc40000000000 */
[----:B-1----:R-:W-:Y:S01]  /*4b60*/  @!P3 FMUL R30, R30, R30 ;  /* 0x0000001e1e1eb220 */ /* 0x002fe20000400000 */
[-C--:B------:R-:W-:Y:S01]  /*4b70*/  FMUL R129, R129, R143.reuse ;  /* 0x0000008f81817220 */ /* 0x080fe20000400000 */
[----:B------:R-:W-:Y:S01]  /*4b80*/  @!P2 FMUL R150, R150, 0.5 ;  /* 0x3f0000009696a820 */ /* 0x000fe20000400000 */
[-C--:B------:R-:W-:Y:S01]  /*4b90*/  FMUL R132, R132, R143.reuse ;  /* 0x0000008f84847220 */ /* 0x080fe20000400000 */
[----:B------:R-:W-:Y:S01]  /*4ba0*/  R2UR UR10, R24 ;  /* 0x00000000180a72ca */ /* 0x000fe200000e0000 */
[----:B------:R-:W-:Y:S01]  /*4bb0*/  FMUL R133, R133, R143 ;  /* 0x0000008f85857220 */ /* 0x000fe20000400000 */
[----:B------:R-:W1:Y:S01]  /*4bc0*/  MUFU.EX2 R149, R149 ;  /* 0x0000009500957308 */ /* 0x000e620000000800 */
[----:B------:R-:W-:Y:S01]  /*4bd0*/  IADD3 R24, R28, 0x300, RZ ;  /* 0x000003001c187810 */ /* 0x000fe20007ffe0ff */
[----:B---3--:R-:W-:Y:S01]  /*4be0*/  @!P4 FMUL R148, R148, R148 ;  /* 0x000000949494c220 */ /* 0x008fe20000400000 */
[-C--:B------:R-:W-:Y:S01]  /*4bf0*/  FMUL R122, R122, R144.reuse ;  /* 0x000000907a7a7220 */ /* 0x080fe20000400000 */
[-C--:B------:R-:W-:Y:S01]  /*4c00*/  FMUL R123, R123, R144.reuse ;  /* 0x000000907b7b7220 */ /* 0x080fe20000400000 */
[----:B------:R-:W-:Y:S01]  /*4c10*/  R2UR UR26, R24 ;  /* 0x00000000181a72ca */ /* 0x000fe200000e0000 */
[-C--:B------:R-:W-:Y:S01]  /*4c20*/  FMUL R126, R126, R144.reuse ;  /* 0x000000907e7e7220 */ /* 0x080fe20000400000 */
[----:B------:R-:W-:Y:S01]  /*4c30*/  IADD3 R24, R28, 0x40, RZ ;  /* 0x000000401c187810 */ /* 0x000fe20007ffe0ff */
[----:B------:R-:W2:Y:S01]  /*4c40*/  MUFU.EX2 R32, R150 ;  /* 0x0000009600207308 */ /* 0x000ea20000000800 */
[----:B----4-:R-:W-:Y:S01]  /*4c50*/  @!P5 FMUL R151, R151, R151 ;  /* 0x000000979797d220 */ /* 0x010fe20000400000 */
[-C--:B------:R-:W-:Y:S01]  /*4c60*/  FMUL R127, R127, R144.reuse ;  /* 0x000000907f7f7220 */ /* 0x080fe20000400000 */
[-C--:B------:R-:W-:Y:S01]  /*4c70*/  FMUL R130, R130, R144.reuse ;  /* 0x0000009082827220 */ /* 0x080fe20000400000 */
[-C--:B------:R-:W-:Y:S01]  /*4c80*/  FMUL R131, R131, R144.reuse ;  /* 0x0000009083837220 */ /* 0x080fe20000400000 */
[-C--:B------:R-:W-:Y:S01]  /*4c90*/  FMUL R134, R134, R144.reuse ;  /* 0x0000009086867220 */ /* 0x080fe20000400000 */
[----:B------:R-:W-:Y:S01]  /*4ca0*/  FMUL R135, R135, R144 ;  /* 0x0000009087877220 */ /* 0x000fe20000400000 */
[----:B------:R-:W-:Y:S01]  /*4cb0*/  R2UR UR11, R25 ;  /* 0x00000000190b72ca */ /* 0x000fe200000e0000 */
[----:B------:R-:W-:Y:S01]  /*4cc0*/  FMUL R104, R104, R143 ;  /* 0x0000008f68687220 */ /* 0x000fe20000400000 */
[----:B-1----:R-:W-:Y:S01]  /*4cd0*/  @!P6 FMUL R149, R149, R149 ;  /* 0x000000959595e220 */ /* 0x002fe20000400000 */
[----:B------:R-:W-:Y:S01]  /*4ce0*/  R2UR UR19, R27 ;  /* 0x000000001b1372ca */ /* 0x000fe200000e0000 */
[-C--:B------:R-:W-:Y:S01]  /*4cf0*/  FMUL R105, R105, R143.reuse ;  /* 0x0000008f69697220 */ /* 0x080fe20000400000 */
[----:B------:R-:W-:Y:S01]  /*4d00*/  R2UR UR27, R25 ;  /* 0x00000000191b72ca */ /* 0x000fe200000e0000 */
[-C--:B------:R-:W-:Y:S01]  /*4d10*/  FMUL R108, R108, R143.reuse ;  /* 0x0000008f6c6c7220 */ /* 0x080fe20000400000 */
[----:B------:R-:W-:Y:S01]  /*4d20*/  R2UR UR38, R24 ;  /* 0x00000000182672ca */ /* 0x000fe200000e0000 */
[-C--:B------:R-:W-:Y:S01]  /*4d30*/  FMUL R109, R109, R143.reuse ;  /* 0x0000008f6d6d7220 */ /* 0x080fe20000400000 */
[----:B------:R-:W-:Y:S01]  /*4d40*/  R2UR UR39, R25 ;  /* 0x00000000192772ca */ /* 0x000fe200000e0000 */
[----:B--2---:R-:W-:Y:S01]  /*4d50*/  @!P2 FMUL R32, R32, R32 ;  /* 0x000000202020a220 */ /* 0x004fe20000400000 */
[----:B------:R-:W-:Y:S01]  /*4d60*/  R2UR UR42, R26 ;  /* 0x000000001a2a72ca */ /* 0x000fe200000e0000 */
[-C--:B------:R-:W-:Y:S01]  /*4d70*/  FMUL R112, R112, R143.reuse ;  /* 0x0000008f70707220 */ /* 0x080fe20000400000 */
[----:B------:R-:W-:Y:S01]  /*4d80*/  R2UR UR43, R27 ;  /* 0x000000001b2b72ca */ /* 0x000fe200000e0000 */
[----:B------:R-:W-:Y:S01]  /*4d90*/  FMUL R113, R113, R143 ;  /* 0x0000008f71717220 */ /* 0x000fe20000400000 */
[----:B------:R-:W-:Y:S01]  /*4da0*/  F2FP.BF16.F32.PACK_AB R25, R146, R31 ;  /* 0x0000001f9219723e */ /* 0x000fe200000010ff */
[----:B------:R-:W-:Y:S01]  /*4db0*/  FMUL R116, R116, R143 ;  /* 0x0000008f74747220 */ /* 0x000fe20000400000 */
[----:B------:R-:W-:Y:S01]  /*4dc0*/  F2FP.BF16.F32.PACK_AB R27, R30, R145 ;  /* 0x000000911e1b723e */ /* 0x000fe200000010ff */
[----:B------:R-:W-:Y:S01]  /*4dd0*/  FMUL R117, R117, R143 ;  /* 0x0000008f75757220 */ /* 0x000fe20000400000 */
[----:B------:R-:W-:Y:S01]  /*4de0*/  F2FP.BF16.F32.PACK_AB R24, R151, R148 ;  /* 0x000000949718723e */ /* 0x000fe200000010ff */
[-C--:B------:R-:W-:Y:S01]  /*4df0*/  FMUL R106, R106, R144.reuse ;  /* 0x000000906a6a7220 */ /* 0x080fe20000400000 */
[----:B------:R-:W-:Y:S01]  /*4e00*/  F2FP.BF16.F32.PACK_AB R26, R32, R149 ;  /* 0x00000095201a723e */ /* 0x000fe200000010ff */
[-C--:B------:R-:W-:Y:S01]  /*4e10*/  FMUL R107, R107, R144.reuse ;  /* 0x000000906b6b7220 */ /* 0x080fe20000400000 */
[-C--:B------:R-:W-:Y:S01]  /*4e20*/  FMUL R110, R110, R144.reuse ;  /* 0x000000906e6e7220 */ /* 0x080fe20000400000 */
[-C--:B------:R-:W-:Y:S01]  /*4e30*/  FMUL R111, R111, R144.reuse ;  /* 0x000000906f6f7220 */ /* 0x080fe20000400000 */
[----:B------:R-:W-:Y:S01]  /*4e40*/  WARPGROUP.ARRIVE ;  /* 0x00000000000079c5 */ /* 0x000fe20000000000 */
[-C--:B------:R-:W-:Y:S01]  /*4e50*/  FMUL R114, R114, R144.reuse ;  /* 0x0000009072727220 */ /* 0x080fe20000400000 */
[-C--:B------:R-:W-:Y:S01]  /*4e60*/  FMUL R115, R115, R144.reuse ;  /* 0x0000009073737220 */ /* 0x080fe20000400000 */
[-C--:B------:R-:W-:Y:S01]  /*4e70*/  FMUL R118, R118, R144.reuse ;  /* 0x0000009076767220 */ /* 0x080fe20000400000 */
[-C--:B------:R-:W-:Y:S01]  /*4e80*/  FMUL R119, R119, R144.reuse ;  /* 0x0000009077777220 */ /* 0x080fe20000400000 */
[-C--:B------:R-:W-:Y:S01]  /*4e90*/  FMUL R88, R88, R143.reuse ;  /* 0x0000008f58587220 */ /* 0x080fe20000400000 */
[----:B------:R-:W-:Y:S01]  /*4ea0*/  HGMMA.64x32x16.F32.BF16 R120, R24, gdesc[UR4].tnspB, R120, gsb0 ;  /* 0x4060000418787df0 */ /* 0x000fe20008001878 */
[-C--:B------:R-:W-:Y:S01]  /*4eb0*/  FMUL R89, R89, R143.reuse ;  /* 0x0000008f59597220 */ /* 0x080fe20000400000 */
        /* <DEDUP_REMOVED lines=30> */
[----:B------:R-:W-:Y:S01]  /*50a0*/  FFMA R153, R33, UR14, -R147 ;  /* 0x0000000e21997c23 */ /* 0x000fe20008000893 */
[----:B------:R-:W-:Y:S01]  /*50b0*/  FSETP.GEU.AND P3, PT, R152, -126, PT ;  /* 0xc2fc00009800780b */ /* 0x000fe20003f6e000 */
[----:B------:R-:W-:Y:S01]  /*50c0*/  FFMA R154, R34, UR14, -R142 ;  /* 0x0000000e229a7c23 */ /* 0x000fe2000800088e */
[-C--:B------:R-:W-:Y:S01]  /*50d0*/  FMUL R56, R56, R143.reuse ;  /* 0x0000008f38387220 */ /* 0x080fe20000400000 */
[-C--:B------:R-:W-:Y:S01]  /*50e0*/  FMUL R57, R57, R143.reuse ;  /* 0x0000008f39397220 */ /* 0x080fe20000400000 */
[----:B------:R-:W-:Y:S01]  /*50f0*/  FSETP.GEU.AND P4, PT, R153, -126, PT ;  /* 0xc2fc00009900780b */ /* 0x000fe20003f8e000 */
[-C--:B------:R-:W-:Y:S01]  /*5100*/  FMUL R60, R60, R143.reuse ;  /* 0x0000008f3c3c7220 */ /* 0x080fe20000400000 */
[----:B------:R-:W-:Y:S01]  /*5110*/  FSETP.GEU.AND P5, PT, R154, -126, PT ;  /* 0xc2fc00009a00780b */ /* 0x000fe20003fae000 */
[-C--:B------:R-:W-:Y:S01]  /*5120*/  FMUL R61, R61, R143.reuse ;  /* 0x0000008f3d3d7220 */ /* 0x080fe20000400000 */
[-C--:B------:R-:W-:Y:S01]  /*5130*/  FMUL R64, R64, R143.reuse ;  /* 0x0000008f40407220 */ /* 0x080fe20000400000 */
[-C--:B------:R-:W-:Y:S01]  /*5140*/  FMUL R65, R65, R143.reuse ;  /* 0x0000008f41417220 */ /* 0x080fe20000400000 */
[-C--:B------:R-:W-:Y:S01]  /*5150*/  FMUL R68, R68, R143.reuse ;  /* 0x0000008f44447220 */ /* 0x080fe20000400000 */
[----:B------:R-:W-:Y:S01]  /*5160*/  FMUL R69, R69, R143 ;  /* 0x0000008f45457220 */ /* 0x000fe20000400000 */
[-C--:B------:R-:W-:Y:S01]  /*5170*/  FMUL R58, R58, R144.reuse ;  /* 0x000000903a3a7220 */ /* 0x080fe20000400000 */
[----:B------:R-:W-:Y:S01]  /*5180*/  @!P3 FMUL R152, R152, 0.5 ;  /* 0x3f0000009898b820 */ /* 0x000fe20000400000 */
[-C--:B------:R-:W-:Y:S01]  /*5190*/  FMUL R59, R59, R144.reuse ;  /* 0x000000903b3b7220 */ /* 0x080fe20000400000 */
[-C--:B------:R-:W-:Y:S01]  /*51a0*/  FMUL R62, R62, R144.reuse ;  /* 0x000000903e3e7220 */ /* 0x080fe20000400000 */
[----:B------:R-:W-:Y:S01]  /*51b0*/  FMUL R63, R63, R144 ;  /* 0x000000903f3f7220 */ /* 0x000fe20000400000 */
[----:B------:R-:W-:-:S02]  /*51c0*/  WARPGROUP.DEPBAR.LE gsb0, 0x0 ;  /* 0x00008000000079c5 */ /* 0x000fc40000010000 */
[----:B------:R-:W-:Y:S01]  /*51d0*/  WARPGROUP.ARRIVE ;  /* 0x00000000000079c5 */ /* 0x000fe20000000000 */
[----:B------:R-:W-:Y:S01]  /*51e0*/  @!P4 FMUL R153, R153, 0.5 ;  /* 0x3f0000009999c820 */ /* 0x000fe20000400000 */
[----:B------:R1:W2:Y:S01]  /*51f0*/  MUFU.EX2 R33, R152 ;  /* 0x0000009800217308 */ /* 0x0002a20000000800 */
[-C--:B------:R-:W-:Y:S01]  /*5200*/  FMUL R66, R66, R144.reuse ;  /* 0x0000009042427220 */ /* 0x080fe20000400000 */
[-C--:B------:R-:W-:Y:S01]  /*5210*/  FMUL R67, R67, R144.reuse ;  /* 0x0000009043437220 */ /* 0x080fe20000400000 */
[-C--:B------:R-:W-:Y:S01]  /*5220*/  FMUL R70, R70, R144.reuse ;  /* 0x0000009046467220 */ /* 0x080fe20000400000 */
[----:B------:R-:W-:Y:S01]  /*5230*/  HGMMA.64x32x16.F32.BF16 R104, R24, gdesc[UR8].tnspB, R104, gsb0 ;  /* 0x4060000818687df0 */ /* 0x000fe20008001868 */
[----:B------:R-:W-:Y:S01]  /*5240*/  FMUL R71, R71, R144 ;  /* 0x0000009047477220 */ /* 0x000fe20000400000 */
[----:B------:R-:W-:Y:S01]  /*5250*/  @!P5 FMUL R154, R154, 0.5 ;  /* 0x3f0000009a9ad820 */ /* 0x000fe20000400000 */
[----:B------:R-:W-:Y:S01]  /*5260*/  FFMA R155, R35, UR14, -R142 ;  /* 0x0000000e239b7c23 */ /* 0x000fe2000800088e */
[----:B------:R3:W4:Y:S01]  /*5270*/  MUFU.EX2 R34, R153 ;  /* 0x0000009900227308 */ /* 0x0007220000000800 */
[----:B-1----:R-:W-:-:S02]  /*5280*/  VIADD R152, R28, 0x400 ;  /* 0x000004001c987836 */ /* 0x002fc40000000000 */
[--C-:B------:R-:W-:Y:S01]  /*5290*/  FFMA R150, R37, UR14, -R147.reuse ;  /* 0x0000000e25967c23 */ /* 0x100fe20008000893 */
[--C-:B------:R-:W-:Y:S01]  /*52a0*/  FFMA R35, R36, UR14, -R147.reuse ;  /* 0x0000000e24237c23 */ /* 0x100fe20008000893 */
[--C-:B------:R-:W-:Y:S01]  /*52b0*/  FFMA R37, R38, UR14, -R142.reuse ;  /* 0x0000000e26257c23 */ /* 0x100fe2000800088e */
[----:B------:R-:W-:Y:S01]  /*52c0*/  FSETP.GEU.AND P6, PT, R155, -126, PT ;  /* 0xc2fc00009b00780b */ /* 0x000fe20003fce000 */
[--C-:B------:R-:W-:Y:S01]  /*52d0*/  FFMA R43, R43, UR14, -R142.reuse ;  /* 0x0000000e2b2b7c23 */ /* 0x100fe2000800088e */
[----:B------:R-:W-:Y:S01]  /*52e0*/  R2UR UR34, R152 ;  /* 0x00000000982272ca */ /* 0x000fe200000e0000 */
[----:B------:R-:W1:Y:S01]  /*52f0*/  MUFU.EX2 R29, R154 ;  /* 0x0000009a001d7308 */ /* 0x000e620000000800 */
[----:B---3--:R-:W-:Y:S02]  /*5300*/  IMAD.MOV.U32 R153, RZ, RZ, -0x7fffffe0 ;  /* 0x80000020ff997424 */ /* 0x008fe400078e00ff */
[--C-:B------:R-:W-:Y:S01]  /*5310*/  FFMA R152, R39, UR14, -R142.reuse ;  /* 0x0000000e27987c23 */ /* 0x100fe2000800088e */
[----:B------:R-:W-:Y:S01]  /*5320*/  FSETP.GEU.AND P2, PT, R35, -126, PT ;  /* 0xc2fc00002300780b */ /* 0x000fe20003f4e000 */
[----:B--2---:R-:W-:Y:S01]  /*5330*/  @!P3 FMUL R33, R33, R33 ;  /* 0x000000212121b220 */ /* 0x004fe20000400000 */
[----:B------:R-:W-:Y:S01]  /*5340*/  FSETP.GEU.AND P3, PT, R150, -126, PT ;  /* 0xc2fc00009600780b */ /* 0x000fe20003f6e000 */
[--C-:B------:R-:W-:Y:S01]  /*5350*/  FFMA R39, R40, UR14, -R147.reuse ;  /* 0x0000000e28277c23 */ /* 0x100fe20008000893 */
[----:B------:R-:W-:Y:S01]  /*5360*/  R2UR UR35, R153 ;  /* 0x00000000992372ca */ /* 0x000fe200000e0000 */
[--C-:B------:R-:W-:Y:S01]  /*5370*/  FFMA R44, R44, UR14, -R147.reuse ;  /* 0x0000000e2c2c7c23 */ /* 0x100fe20008000893 */
[----:B----4-:R-:W-:Y:S01]  /*5380*/  @!P4 FMUL R34, R34, R34 ;  /* 0x000000222222c220 */ /* 0x010fe20000400000 */
[----:B------:R-:W-:Y:S01]  /*5390*/  FSETP.GEU.AND P4, PT, R37, -126, PT ;  /* 0xc2fc00002500780b */ /* 0x000fe20003f8e000 */
[----:B------:R-:W-:Y:S01]  /*53a0*/  @!P6 FMUL R155, R155, 0.5 ;  /* 0x3f0000009b9be820 */ /* 0x000fe20000400000 */
[--C-:B------:R-:W-:Y:S01]  /*53b0*/  FFMA R45, R45, UR14, -R147.reuse ;  /* 0x0000000e2d2d7c23 */ /* 0x100fe20008000893 */
[--C-:B------:R-:W-:Y:S01]  /*53c0*/  FFMA R153, R47, UR14, -R142.reuse ;  /* 0x0000000e2f997c23 */ /* 0x100fe2000800088e */
[--C-:B------:R-:W-:Y:S01]  /*53d0*/  FFMA R47, R48, UR14, -R147.reuse ;  /* 0x0000000e302f7c23 */ /* 0x100fe20008000893 */
[----:B------:R-:W2:Y:S01]  /*53e0*/  MUFU.EX2 R36, R155 ;  /* 0x0000009b00247308 */ /* 0x000ea20000000800 */
[----:B------:R-:W-:Y:S01]  /*53f0*/  @!P2 FMUL R35, R35, 0.5 ;  /* 0x3f0000002323a820 */ /* 0x000fe20000400000 */
[----:B-1----:R-:W-:Y:S01]  /*5400*/  @!P5 FMUL R29, R29, R29 ;  /* 0x0000001d1d1dd220 */ /* 0x002fe20000400000 */
[----:B------:R-:W-:Y:S01]  /*5410*/  FSETP.GEU.AND P5, PT, R152, -126, PT ;  /* 0xc2fc00009800780b */ /* 0x000fe20003fae000 */
[----:B------:R-:W-:Y:S01]  /*5420*/  @!P3 FMUL R150, R150, 0.5 ;  /* 0x3f0000009696b820 */ /* 0x000fe20000400000 */
[--C-:B------:R-:W-:Y:S01]  /*5430*/  FFMA R50, R50, UR14, -R142.reuse ;  /* 0x0000000e32327c23 */ /* 0x100fe2000800088e */
[--C-:B------:R-:W-:Y:S01]  /*5440*/  FFMA R49, R49, UR14, -R147.reuse ;  /* 0x0000000e31317c23 */ /* 0x100fe20008000893 */
[--C-:B------:R-:W-:Y:S01]  /*5450*/  FFMA R52, R52, UR14, -R147.reuse ;  /* 0x0000000e34347c23 */ /* 0x100fe20008000893 */
[----:B------:R-:W-:Y:S01]  /*5460*/  @!P4 FMUL R37, R37, 0.5 ;  /* 0x3f0000002525c820 */ /* 0x000fe20000400000 */
[----:B------:R-:W1:Y:S01]  /*5470*/  MUFU.EX2 R35, R35 ;  /* 0x0000002300237308 */ /* 0x000e620000000800 */
[----:B------:R-:W-:Y:S01]  /*5480*/  FFMA R53, R53, UR14, -R147 ;  /* 0x0000000e35357c23 */ /* 0x000fe20008000893 */
[----:B------:R-:W-:Y:S01]  /*5490*/  FFMA R51, R51, UR14, -R142 ;  /* 0x0000000e33337c23 */ /* 0x000fe2000800088e */
[----:B------:R-:W-:Y:S01]  /*54a0*/  FFMA R141, R144, R141, R31 ;  /* 0x0000008d908d7223 */ /* 0x000fe2000000001f */
[----:B------:R-:W-:Y:S01]  /*54b0*/  FFMA R140, R143, R140, R148 ;  /* 0x0000008c8f8c7223 */ /* 0x000fe20000000094 */
[----:B------:R-:W-:-:S02]  /*54c0*/  IADD3 R136, R136, 0x1, RZ ;  /* 0x0000000188887810 */ /* 0x000fc40007ffe0ff */
[----:B------:R-:W-:Y:S01]  /*54d0*/  @!P5 FMUL R152, R152, 0.5 ;  /* 0x3f0000009898d820 */ /* 0x000fe20000400000 */
[----:B------:R3:W4:Y:S01]  /*54e0*/  MUFU.EX2 R38, R150 ;  /* 0x0000009600267308 */ /* 0x0007220000000800 */
[----:B--2---:R-:W-:Y:S01]  /*54f0*/  @!P6 FMUL R36, R36, R36 ;  /* 0x000000242424e220 */ /* 0x004fe20000400000 */
[----:B------:R-:W-:Y:S01]  /*5500*/  FSETP.GEU.AND P6, PT, R39, -126, PT ;  /* 0xc2fc00002700780b */ /* 0x000fe20003fce000 */
[----:B------:R-:W-:Y:S01]  /*5510*/  FADD R146, R141, R146 ;  /* 0x000000928d927221 */ /* 0x000fe20000000000 */
[----:B------:R-:W-:Y:S01]  /*5520*/  FADD R140, R140, R151 ;  /* 0x000000978c8c7221 */ /* 0x000fe20000000000 */
[----:B------:R-:W-:Y:S02]  /*5530*/  WARPGROUP.DEPBAR.LE gsb0, 0x0 ;  /* 0x00008000000079c5 */ /* 0x000fe40000010000 */
[----:B------:R-:W-:Y:S01]  /*5540*/  WARPGROUP.ARRIVE ;  /* 0x00000000000079c5 */ /* 0x000fe20000000000 */
[----:B------:R-:W2:Y:S01]  /*5550*/  MUFU.EX2 R37, R37 ;  /* 0x0000002500257308 */ /* 0x000ea20000000800 */
[----:B-1----:R-:W-:Y:S01]  /*5560*/  @!P2 FMUL R35, R35, R35 ;  /* 0x000000232323a220 */ /* 0x002fe20000400000 */
[----:B---3--:R-:W-:Y:S01]  /*5570*/  FFMA R150, R41, UR14, -R147 ;  /* 0x0000000e29967c23 */ /* 0x008fe20008000893 */
[--C-:B------:R-:W-:Y:S01]  /*5580*/  FFMA R41, R42, UR14, -R142.reuse ;  /* 0x0000000e2a297c23 */ /* 0x100fe2000800088e */
[----:B------:R-:W-:Y:S01]  /*5590*/  FFMA R147, R54, UR14, -R142 ;  /* 0x0000000e36937c23 */ /* 0x000fe2000800088e */
[----:B------:R-:W-:Y:S02]  /*55a0*/  HGMMA.64x32x16.F32.BF16 R88, R24, gdesc[UR16].tnspB, R88, gsb0 ;  /* 0x4060001018587df0 */ /* 0x000fe40008001858 */
[----:B------:R-:W-:Y:S01]  /*55b0*/  @!P6 FMUL R39, R39, 0.5 ;  /* 0x3f0000002727e820 */ /* 0x000fe20000400000 */
[----:B------:R-:W-:Y:S01]  /*55c0*/  FSETP.GEU.AND P2, PT, R150, -126, PT ;  /* 0xc2fc00009600780b */ /* 0x000fe20003f4e000 */
[----:B------:R1:W3:Y:S01]  /*55d0*/  MUFU.EX2 R40, R152 ;  /* 0x0000009800287308 */ /* 0x0002e20000000800 */
[----:B----4-:R-:W-:Y:S01]  /*55e0*/  @!P3 FMUL R38, R38, R38 ;  /* 0x000000262626b220 */ /* 0x010fe20000400000 */
[----:B------:R-:W-:Y:S01]  /*55f0*/  FSETP.GEU.AND P3, PT, R41, -126, PT ;  /* 0xc2fc00002900780b */ /* 0x000fe20003f6e000 */
[----:B------:R-:W-:Y:S01]  /*5600*/  FADD R145, R146, R145 ;  /* 0x0000009192917221 */ /* 0x000fe20000000000 */
[----:B------:R-:W-:-:S03]  /*5610*/  FADD R149, R140, R149 ;  /* 0x000000958c957221 */ /* 0x000fc60000000000 */
[----:B------:R-:W-:Y:S01]  /*5620*/  FADD R30, R145, R30 ;  /* 0x0000001e911e7221 */ /* 0x000fe20000000000 */
[----:B------:R-:W4:Y:S01]  /*5630*/  MUFU.EX2 R39, R39 ;  /* 0x0000002700277308 */ /* 0x000f220000000800 */
[----:B--2---:R-:W-:Y:S01]  /*5640*/  @!P4 FMUL R37, R37, R37 ;  /* 0x000000252525c220 */ /* 0x004fe20000400000 */
[--C-:B-1----:R-:W-:Y:S01]  /*5650*/  FFMA R152, R46, UR14, -R142.reuse ;  /* 0x0000000e2e987c23 */ /* 0x102fe2000800088e */
[----:B------:R-:W-:Y:S01]  /*5660*/  FSETP.GEU.AND P4, PT, R43, -126, PT ;  /* 0xc2fc00002b00780b */ /* 0x000fe20003f8e000 */
[----:B------:R-:W-:Y:S01]  /*5670*/  @!P2 FMUL R150, R150, 0.5 ;  /* 0x3f0000009696a820 */ /* 0x000fe20000400000 */
[----:B------:R-:W-:Y:S01]  /*5680*/  FFMA R142, R55, UR14, -R142 ;  /* 0x0000000e378e7c23 */ /* 0x000fe2000800088e */
[----:B------:R-:W-:Y:S01]  /*5690*/  FADD R32, R149, R32 ;  /* 0x0000002095207221 */ /* 0x000fe20000000000 */
[----:B------:R-:W-:Y:S01]  /*56a0*/  @!P3 FMUL R41, R41, 0.5 ;  /* 0x3f0000002929b820 */ /* 0x000fe20000400000 */
[----:B------:R-:W1:Y:S01]  /*56b0*/  MUFU.EX2 R42, R150 ;  /* 0x00000096002a7308 */ /* 0x000e620000000800 */
[----:B---3--:R-:W-:Y:S01]  /*56c0*/  @!P5 FMUL R40, R40, R40 ;  /* 0x000000282828d220 */ /* 0x008fe20000400000 */
[----:B------:R-:W-:-:S06]  /*56d0*/  FSETP.GEU.AND P5, PT, R44, -126, PT ;  /* 0xc2fc00002c00780b */ /* 0x000fcc0003fae000 */
[----:B------:R-:W2:Y:S01]  /*56e0*/  MUFU.EX2 R41, R41 ;  /* 0x0000002900297308 */ /* 0x000ea20000000800 */
[----:B----4-:R-:W-:Y:S01]  /*56f0*/  @!P6 FMUL R39, R39, R39 ;  /* 0x000000272727e220 */ /* 0x010fe20000400000 */
[----:B------:R-:W-:Y:S01]  /*5700*/  FSETP.GEU.AND P6, PT, R45, -126, PT ;  /* 0xc2fc00002d00780b */ /* 0x000fe20003fce000 */
[----:B------:R-:W-:-:S04]  /*5710*/  @!P4 FMUL R43, R43, 0.5 ;  /* 0x3f0000002b2bc820 */ /* 0x000fc80000400000 */
[----:B------:R-:W-:Y:S01]  /*5720*/  @!P5 FMUL R44, R44, 0.5 ;  /* 0x3f0000002c2cd820 */ /* 0x000fe20000400000 */
[----:B------:R-:W3:Y:S01]  /*5730*/  MUFU.EX2 R46, R43 ;  /* 0x0000002b002e7308 */ /* 0x000ee20000000800 */
[----:B-1----:R-:W-:Y:S01]  /*5740*/  @!P2 FMUL R42, R42, R42 ;  /* 0x0000002a2a2aa220 */ /* 0x002fe20000400000 */
[----:B------:R-:W-:-:S05]  /*5750*/  FSETP.GEU.AND P2, PT, R152, -126, PT ;  /* 0xc2fc00009800780b */ /* 0x000fca0003f4e000 */
[----:B------:R-:W-:Y:S01]  /*5760*/  @!P6 FMUL R45, R45, 0.5 ;  /* 0x3f0000002d2de820 */ /* 0x000fe20000400000 */
[----:B------:R-:W1:Y:S01]  /*5770*/  MUFU.EX2 R44, R44 ;  /* 0x0000002c002c7308 */ /* 0x000e620000000800 */
[----:B--2---:R-:W-:Y:S01]  /*5780*/  @!P3 FMUL R41, R41, R41 ;  /* 0x000000292929b220 */ /* 0x004fe20000400000 */
[----:B------:R-:W-:Y:S01]  /*5790*/  FSETP.GEU.AND P3, PT, R153, -126, PT ;  /* 0xc2fc00009900780b */ /* 0x000fe20003f6e000 */
[----:B------:R-:W-:Y:S02]  /*57a0*/  WARPGROUP.DEPBAR.LE gsb0, 0x0 ;  /* 0x00008000000079c5 */ /* 0x000fe40000010000 */
[----:B------:R-:W-:Y:S02]  /*57b0*/  WARPGROUP.ARRIVE ;  /* 0x00000000000079c5 */ /* 0x000fe40000000000 */
[----:B------:R-:W-:Y:S01]  /*57c0*/  @!P2 FMUL R152, R152, 0.5 ;  /* 0x3f0000009898a820 */ /* 0x000fe20000400000 */
[----:B------:R-:W2:Y:S01]  /*57d0*/  MUFU.EX2 R45, R45 ;  /* 0x0000002d002d7308 */ /* 0x000ea20000000800 */
[----:B---3--:R-:W-:Y:S01]  /*57e0*/  @!P4 FMUL R46, R46, R46 ;  /* 0x0000002e2e2ec220 */ /* 0x008fe20000400000 */
[----:B------:R-:W-:Y:S01]  /*57f0*/  FSETP.GEU.AND P4, PT, R47, -126, PT ;  /* 0xc2fc00002f00780b */ /* 0x000fe20003f8e000 */
[----:B------:R-:W-:Y:S04]  /*5800*/  HGMMA.64x32x16.F32.BF16 R72, R24, gdesc[UR24].tnspB, R72, gsb0 ;  /* 0x4060001818487df0 */ /* 0x000fe80008001848 */
[----:B------:R-:W-:Y:S01]  /*5810*/  @!P3 FMUL R153, R153, 0.5 ;  /* 0x3f0000009999b820 */ /* 0x000fe20000400000 */
[----:B-1----:R-:W-:Y:S01]  /*5820*/  @!P5 FMUL R44, R44, R44 ;  /* 0x0000002c2c2cd220 */ /* 0x002fe20000400000 */
[----:B------:R-:W-:Y:S01]  /*5830*/  FSETP.GEU.AND P5, PT, R49, -126, PT ;  /* 0xc2fc00003100780b */ /* 0x000fe20003fae000 */
[----:B------:R-:W1:Y:S05]  /*5840*/  MUFU.EX2 R48, R152 ;  /* 0x0000009800307308 */ /* 0x000e6a0000000800 */
[----:B------:R-:W-:-:S03]  /*5850*/  @!P4 FMUL R47, R47, 0.5 ;  /* 0x3f0000002f2fc820 */ /* 0x000fc60000400000 */
[----:B------:R-:W3:Y:S01]  /*5860*/  MUFU.EX2 R43, R153 ;  /* 0x00000099002b7308 */ /* 0x000ee20000000800 */
[----:B--2---:R-:W-:Y:S01]  /*5870*/  @!P6 FMUL R45, R45, R45 ;  /* 0x0000002d2d2de220 */ /* 0x004fe20000400000 */
[----:B------:R-:W-:Y:S02]  /*5880*/  FSETP.GEU.AND P6, PT, R50, -126, PT ;  /* 0xc2fc00003200780b */ /* 0x000fe40003fce000 */
[----:B------:R-:W-:-:S04]  /*5890*/  @!P5 FMUL R49, R49, 0.5 ;  /* 0x3f0000003131d820 */ /* 0x000fc80000400000 */
[----:B------:R-:W2:Y:S01]  /*58a0*/  MUFU.EX2 R47, R47 ;  /* 0x0000002f002f7308 */ /* 0x000ea20000000800 */
[----:B-1----:R-:W-:Y:S01]  /*58b0*/  @!P2 FMUL R48, R48, R48 ;  /* 0x000000303030a220 */ /* 0x002fe20000400000 */
[----:B------:R-:W-:-:S05]  /*58c0*/  FSETP.GEU.AND P2, PT, R51, -126, PT ;  /* 0xc2fc00003300780b */ /* 0x000fca0003f4e000 */
[----:B------:R-:W-:Y:S01]  /*58d0*/  @!P6 FMUL R50, R50, 0.5 ;  /* 0x3f0000003232e820 */ /* 0x000fe20000400000 */
[----:B------:R-:W1:Y:S01]  /*58e0*/  MUFU.EX2 R150, R49 ;  /* 0x0000003100967308 */ /* 0x000e620000000800 */
[----:B---3--:R-:W-:Y:S01]  /*58f0*/  @!P3 FMUL R43, R43, R43 ;  /* 0x0000002b2b2bb220 */ /* 0x008fe20000400000 */
[----:B------:R-:W-:-:S05]  /*5900*/  FSETP.GEU.AND P3, PT, R52, -126, PT ;  /* 0xc2fc00003400780b */ /* 0x000fca0003f6e000 */
[----:B------:R-:W-:Y:S01]  /*5910*/  @!P2 FMUL R51, R51, 0.5 ;  /* 0x3f0000003333a820 */ /* 0x000fe20000400000 */
[----:B------:R3:W4:Y:S01]  /*5920*/  MUFU.EX2 R54, R50 ;  /* 0x0000003200367308 */ /* 0x0007220000000800 */
[----:B--2---:R-:W-:Y:S01]  /*5930*/  @!P4 FMUL R47, R47, R47 ;  /* 0x0000002f2f2fc220 */ /* 0x004fe20000400000 */
[----:B------:R-:W-:-:S05]  /*5940*/  FSETP.GEU.AND P4, PT, R53, -126, PT ;  /* 0xc2fc00003500780b */ /* 0x000fca0003f8e000 */
[----:B------:R-:W-:Y:S01]  /*5950*/  @!P3 FMUL R52, R52, 0.5 ;  /* 0x3f0000003434b820 */ /* 0x000fe20000400000 */
[----:B------:R2:W5:Y:S01]  /*5960*/  MUFU.EX2 R49, R51 ;  /* 0x0000003300317308 */ /* 0x0005620000000800 */
[----:B-1----:R-:W-:Y:S01]  /*5970*/  @!P5 FMUL R150, R150, R150 ;  /* 0x000000969696d220 */ /* 0x002fe20000400000 */
[----:B------:R-:W-:Y:S02]  /*5980*/  FSETP.GEU.AND P5, PT, R147, -126, PT ;  /* 0xc2fc00009300780b */ /* 0x000fe40003fae000 */
[----:B---3--:R-:W-:Y:S01]  /*5990*/  IADD3 R50, R28, 0x2c0, RZ ;  /* 0x000002c01c327810 */ /* 0x008fe20007ffe0ff */
[----:B------:R-:W-:Y:S02]  /*59a0*/  WARPGROUP.DEPBAR.LE gsb0, 0x0 ;  /* 0x00008000000079c5 */ /* 0x000fe40000010000 */
[----:B------:R-:W-:Y:S01]  /*59b0*/  WARPGROUP.ARRIVE ;  /* 0x00000000000079c5 */ /* 0x000fe20000000000 */
[----:B----4-:R-:W-:Y:S01]  /*59c0*/  @!P6 FMUL R54, R54, R54 ;  /* 0x000000363636e220 */ /* 0x010fe20000400000 */
[----:B------:R-:W-:Y:S01]  /*59d0*/  FSETP.GEU.AND P6, PT, R142, -126, PT ;  /* 0xc2fc00008e00780b */ /* 0x000fe20003fce000 */
[----:B------:R-:W-:Y:S01]  /*59e0*/  @!P4 FMUL R53, R53, 0.5 ;  /* 0x3f0000003535c820 */ /* 0x000fe20000400000 */
[----:B------:R-:W1:Y:S01]  /*59f0*/  MUFU.EX2 R52, R52 ;  /* 0x0000003400347308 */ /* 0x000e620000000800 */
[----:B--2---:R-:W-:Y:S01]  /*5a00*/  MOV R51, 0x80000020 ;  /* 0x8000002000337802 */ /* 0x004fe20000000f00 */
[----:B------:R-:W-:Y:S02]  /*5a10*/  HGMMA.64x32x16.F32.BF16 R56, R24, gdesc[UR32].tnspB, R56, gsb0 ;  /* 0x4060002018387df0 */ /* 0x000fe40008001838 */
[----:B------:R-:W-:Y:S01]  /*5a20*/  @!P5 FMUL R147, R147, 0.5 ;  /* 0x3f0000009393d820 */ /* 0x000fe20000400000 */
[----:B-----5:R-:W-:Y:S01]  /*5a30*/  @!P2 FMUL R49, R49, R49 ;  /* 0x000000313131a220 */ /* 0x020fe20000400000 */
[----:B------:R-:W-:-:S02]  /*5a40*/  ISETP.NE.AND P2, PT, R136, 0x4, PT ;  /* 0x000000048800780c */ /* 0x000fc40003f45270 */
[----:B------:R-:W2:Y:S02]  /*5a50*/  MUFU.EX2 R53, R53 ;  /* 0x0000003500357308 */ /* 0x000ea40000000800 */
[----:B------:R-:W-:Y:S01]  /*5a60*/  SEL R136, R136, RZ, P2 ;  /* 0x000000ff88887207 */ /* 0x000fe20001000000 */
[----:B------:R-:W-:-:S05]  /*5a70*/  @!P6 FMUL R142, R142, 0.5 ;  /* 0x3f0000008e8ee820 */ /* 0x000fca0000400000 */
[----:B------:R-:W3:Y:S01]  /*5a80*/  MUFU.EX2 R31, R147 ;  /* 0x00000093001f7308 */ /* 0x000ee20000000800 */
[----:B-1----:R-:W-:-:S07]  /*5a90*/  @!P3 FMUL R52, R52, R52 ;  /* 0x000000343434b220 */ /* 0x002fce0000400000 */
[----:B------:R-:W1:Y:S01]  /*5aa0*/  MUFU.EX2 R142, R142 ;  /* 0x0000008e008e7308 */ /* 0x000e620000000800 */
[----:B--2---:R-:W-:Y:S01]  /*5ab0*/  @!P4 FMUL R53, R53, R53 ;  /* 0x000000353535c220 */ /* 0x004fe20000400000 */
[----:B---3--:R-:W-:Y:S01]  /*5ac0*/  @!P5 FMUL R31, R31, R31 ;  /* 0x0000001f1f1fd220 */ /* 0x008fe20000400000 */
[----:B-1----:R-:W-:Y:S01]  /*5ad0*/  @!P6 FMUL R142, R142, R142 ;  /* 0x0000008e8e8ee220 */ /* 0x002fe20000400000 */
[----:B------:R-:W-:Y:S02]  /*5ae0*/  WARPGROUP.DEPBAR.LE gsb0, 0x0 ;  /* 0x00008000000079c5 */ /* 0x000fe40000010000 */
[----:B------:R-:W-:Y:S01]  /*5af0*/  MOV R25, 0x80000020 ;  /* 0x8000002000197802 */ /* 0x000fe20000000f00 */
[----:B------:R-:W-:Y:S01]  /*5b00*/  IMAD.MOV.U32 R27, RZ, RZ, -0x7fffffe0 ;  /* 0x80000020ff1b7424 */ /* 0x000fe200078e00ff */
[----:B------:R-:W-:Y:S02]  /*5b10*/  IADD3 R24, R28, 0x340, RZ ;  /* 0x000003401c187810 */ /* 0x000fe40007ffe0ff */
[----:B------:R-:W-:Y:S01]  /*5b20*/  R2UR UR11, R25 ;  /* 0x00000000190b72ca */ /* 0x000fe200000e0000 */
[----:B------:R-:W-:Y:S01]  /*5b30*/  IMAD.MOV.U32 R25, RZ, RZ, -0x7fffffe0 ;  /* 0x80000020ff197424 */ /* 0x000fe200078e00ff */
[----:B------:R-:W-:-:S02]  /*5b40*/  R2UR UR10, R24 ;  /* 0x00000000180a72ca */ /* 0x000fc400000e0000 */
[C---:B------:R-:W-:Y:S02]  /*5b50*/  IADD3 R26, R28.reuse, 0x240, RZ ;  /* 0x000002401c1a7810 */ /* 0x040fe40007ffe0ff */
[----:B------:R-:W-:Y:S02]  /*5b60*/  IADD3 R24, R28, 0x440, RZ ;  /* 0x000004401c187810 */ /* 0x000fe40007ffe0ff */
[----:B------:R-:W-:Y:S02]  /*5b70*/  R2UR UR6, R26 ;  /* 0x000000001a0672ca */ /* 0x000fe400000e0000 */
[----:B------:R-:W-:Y:S02]  /*5b80*/  R2UR UR7, R27 ;  /* 0x000000001b0772ca */ /* 0x000fe400000e0000 */
[----:B------:R-:W-:Y:S02]  /*5b90*/  R2UR UR18, R24 ;  /* 0x00000000181272ca */ /* 0x000fe400000e0000 */
[----:B------:R-:W-:-:S02]  /*5ba0*/  R2UR UR19, R25 ;  /* 0x00000000191372ca */ /* 0x000fc400000e0000 */
[----:B------:R-:W-:Y:S01]  /*5bb0*/  F2FP.BF16.F32.PACK_AB R24, R34, R33 ;  /* 0x000000212218723e */ /* 0x000fe200000010ff */
[----:B------:R-:W-:Y:S01]  /*5bc0*/  FADD R33, R32, R33 ;  /* 0x0000002120217221 */ /* 0x000fe20000000000 */
[----:B------:R-:W-:Y:S01]  /*5bd0*/  F2FP.BF16.F32.PACK_AB R25, R36, R29 ;  /* 0x0000001d2419723e */ /* 0x000fe200000010ff */
[----:B------:R-:W-:Y:S01]  /*5be0*/  FADD R29, R30, R29 ;  /* 0x0000001d1e1d7221 */ /* 0x000fe20000000000 */
[----:B------:R-:W-:Y:S01]  /*5bf0*/  F2FP.BF16.F32.PACK_AB R26, R38, R35 ;  /* 0x00000023261a723e */ /* 0x000fe200000010ff */
[----:B------:R-:W-:Y:S01]  /*5c00*/  FADD R34, R33, R34 ;  /* 0x0000002221227221 */ /* 0x000fe20000000000 */
[----:B------:R-:W-:Y:S01]  /*5c10*/  F2FP.BF16.F32.PACK_AB R27, R40, R37 ;  /* 0x00000025281b723e */ /* 0x000fe200000010ff */
[----:B------:R-:W-:Y:S02]  /*5c20*/  FADD R36, R29, R36 ;  /* 0x000000241d247221 */ /* 0x000fe40000000000 */
[----:B------:R-:W-:Y:S01]  /*5c30*/  FADD R35, R34, R35 ;  /* 0x0000002322237221 */ /* 0x000fe20000000000 */
[----:B------:R-:W-:Y:S01]  /*5c40*/  WARPGROUP.ARRIVE ;  /* 0x00000000000079c5 */ /* 0x000fe20000000000 */
[----:B------:R-:W-:-:S02]  /*5c50*/  FADD R37, R36, R37 ;  /* 0x0000002524257221 */ /* 0x000fc40000000000 */
[----:B------:R-:W-:Y:S02]  /*5c60*/  FADD R38, R35, R38 ;  /* 0x0000002623267221 */ /* 0x000fe40000000000 */
[----:B------:R-:W-:Y:S01]  /*5c70*/  FADD R40, R37, R40 ;  /* 0x0000002825287221 */ /* 0x000fe20000000000 */
[----:B------:R-:W-:Y:S03]  /*5c80*/  HGMMA.64x32x16.F32.BF16 R120, R24, gdesc[UR36].tnspB, R120, gsb0 ;  /* 0x4060002418787df0 */ /* 0x000fe60008001878 */
[----:B------:R-:W-:Y:S02]  /*5c90*/  WARPGROUP.DEPBAR.LE gsb0, 0x0 ;  /* 0x00008000000079c5 */ /* 0x000fe40000010000 */
[----:B------:R-:W-:-:S06]  /*5ca0*/  WARPGROUP.ARRIVE ;  /* 0x00000000000079c5 */ /* 0x000fcc0000000000 */
        /* <DEDUP_REMOVED lines=11> */
[----:B------:R-:W-:Y:S02]  /*5d60*/  IADD3 R24, R28, 0x80, RZ ;  /* 0x000000801c187810 */ /* 0x000fe40007ffe0ff */
[----:B------:R-:W-:Y:S02]  /*5d70*/  MOV R25, 0x80000020 ;  /* 0x8000002000197802 */ /* 0x000fe40000000f00 */
[----:B------:R-:W-:Y:S01]  /*5d80*/  R2UR UR6, R24 ;  /* 0x00000000180672ca */ /* 0x000fe200000e0000 */
[----:B------:R-:W-:Y:S01]  /*5d90*/  VIADD R24, R28, 0x280 ;  /* 0x000002801c187836 */ /* 0x000fe20000000000 */
[----:B------:R-:W-:-:S02]  /*5da0*/  R2UR UR7, R25 ;  /* 0x00000000190772ca */ /* 0x000fc400000e0000 */
[----:B------:R-:W-:Y:S02]  /*5db0*/  IADD3 R26, R28, 0x180, RZ ;  /* 0x000001801c1a7810 */ /* 0x000fe40007ffe0ff */
[----:B------:R-:W-:Y:S02]  /*5dc0*/  MOV R27, 0x80000020 ;  /* 0x80000020001b7802 */ /* 0x000fe40000000f00 */
[----:B------:R-:W-:Y:S02]  /*5dd0*/  MOV R25, 0x80000020 ;  /* 0x8000002000197802 */ /* 0x000fe40000000f00 */
[----:B------:R-:W-:Y:S01]  /*5de0*/  R2UR UR18, R24 ;  /* 0x00000000181272ca */ /* 0x000fe200000e0000 */
[----:B------:R-:W-:Y:S01]  /*5df0*/  VIADD R24, R28, 0x480 ;  /* 0x000004801c187836 */ /* 0x000fe20000000000 */
[----:B------:R-:W-:Y:S02]  /*5e00*/  R2UR UR10, R26 ;  /* 0x000000001a0a72ca */ /* 0x000fe400000e0000 */
[----:B------:R-:W-:-:S02]  /*5e10*/  R2UR UR11, R27 ;  /* 0x000000001b0b72ca */ /* 0x000fc400000e0000 */
[----:B------:R-:W-:Y:S02]  /*5e20*/  R2UR UR19, R25 ;  /* 0x00000000191372ca */ /* 0x000fe400000e0000 */
[----:B------:R-:W-:Y:S02]  /*5e30*/  IADD3 R26, R28, 0x380, RZ ;  /* 0x000003801c1a7810 */ /* 0x000fe40007ffe0ff */
[----:B------:R-:W-:Y:S02]  /*5e40*/  MOV R27, 0x80000020 ;  /* 0x80000020001b7802 */ /* 0x000fe40000000f00 */
[----:B------:R-:W-:Y:S02]  /*5e50*/  MOV R25, 0x80000020 ;  /* 0x8000002000197802 */ /* 0x000fe40000000f00 */
[----:B------:R-:W-:Y:S02]  /*5e60*/  R2UR UR26, R26 ;  /* 0x000000001a1a72ca */ /* 0x000fe400000e0000 */
[----:B------:R-:W-:-:S02]  /*5e70*/  R2UR UR27, R27 ;  /* 0x000000001b1b72ca */ /* 0x000fc400000e0000 */
[----:B------:R-:W-:Y:S02]  /*5e80*/  R2UR UR34, R24 ;  /* 0x00000000182272ca */ /* 0x000fe400000e0000 */
[----:B------:R-:W-:Y:S02]  /*5e90*/  R2UR UR35, R25 ;  /* 0x00000000192372ca */ /* 0x000fe400000e0000 */
[----:B------:R-:W-:Y:S01]  /*5ea0*/  F2FP.BF16.F32.PACK_AB R24, R42, R39 ;  /* 0x000000272a18723e */ /* 0x000fe200000010ff */
[----:B------:R-:W-:Y:S01]  /*5eb0*/  FADD R39, R38, R39 ;  /* 0x0000002726277221 */ /* 0x000fe20000000000 */
[----:B------:R-:W-:Y:S01]  /*5ec0*/  F2FP.BF16.F32.PACK_AB R25, R46, R41 ;  /* 0x000000292e19723e */ /* 0x000fe200000010ff */
[----:B------:R-:W-:Y:S01]  /*5ed0*/  FADD R41, R40, R41 ;  /* 0x0000002928297221 */ /* 0x000fe20000000000 */
[----:B------:R-:W-:Y:S01]  /*5ee0*/  F2FP.BF16.F32.PACK_AB R26, R45, R44 ;  /* 0x0000002c2d1a723e */ /* 0x000fe200000010ff */
[----:B------:R-:W-:Y:S01]  /*5ef0*/  FADD R39, R39, R42 ;  /* 0x0000002a27277221 */ /* 0x000fe20000000000 */
[----:B------:R-:W-:Y:S01]  /*5f00*/  F2FP.BF16.F32.PACK_AB R27, R43, R48 ;  /* 0x000000302b1b723e */ /* 0x000fe200000010ff */
[----:B------:R-:W-:-:S02]  /*5f10*/  FADD R41, R41, R46 ;  /* 0x0000002e29297221 */ /* 0x000fc40000000000 */
[----:B------:R-:W-:Y:S01]  /*5f20*/  FADD R44, R39, R44 ;  /* 0x0000002c272c7221 */ /* 0x000fe20000000000 */
[----:B------:R-:W-:Y:S01]  /*5f30*/  WARPGROUP.ARRIVE ;  /* 0x00000000000079c5 */ /* 0x000fe20000000000 */
[----:B------:R-:W-:Y:S02]  /*5f40*/  FADD R48, R41, R48 ;  /* 0x0000003029307221 */ /* 0x000fe40000000000 */
[----:B------:R-:W-:Y:S02]  /*5f50*/  FADD R44, R44, R45 ;  /* 0x0000002d2c2c7221 */ /* 0x000fe40000000000 */
[----:B------:R-:W-:Y:S01]  /*5f60*/  FADD R43, R48, R43 ;  /* 0x0000002b302b7221 */ /* 0x000fe20000000000 */
[----:B------:R-:W-:Y:S03]  /*5f70*/  HGMMA.64x32x16.F32.BF16 R120, R24, gdesc[UR4].tnspB, R120, gsb0 ;  /* 0x4060000418787df0 */ /* 0x000fe60008001878 */
[----:B------:R-:W-:-:S02]  /*5f80*/  WARPGROUP.DEPBAR.LE gsb0, 0x0 ;  /* 0x00008000000079c5 */ /* 0x000fc40000010000 */
[----:B------:R-:W-:-:S06]  /*5f90*/  WARPGROUP.ARRIVE ;  /* 0x00000000000079c5 */ /* 0x000fcc0000000000 */
[----:B------:R-:W-:Y:S03]  /*5fa0*/  HGMMA.64x32x16.F32.BF16 R104, R24, gdesc[UR8].tnspB, R104, gsb0 ;  /* 0x4060000818687df0 */ /* 0x000fe60008001868 */
[----:B------:R-:W-:Y:S02]  /*5fb0*/  WARPGROUP.DEPBAR.LE gsb0, 0x0 ;  /* 0x00008000000079c5 */ /* 0x000fe40000010000 */
[----:B------:R-:W-:-:S06]  /*5fc0*/  WARPGROUP.ARRIVE ;  /* 0x00000000000079c5 */ /* 0x000fcc0000000000 */
[----:B------:R-:W-:Y:S01]  /*5fd0*/  HGMMA.64x32x16.F32.BF16 R88, R24, gdesc[UR16].tnspB, R88, gsb0 ;  /* 0x4060001018587df0 */ /* 0x000fe20008001858 */
[----:B------:R-:W-:Y:S02]  /*5fe0*/  R2UR UR18, R50 ;  /* 0x00000000321272ca */ /* 0x000fe400000e0000 */
[----:B------:R-:W-:Y:S01]  /*5ff0*/  R2UR UR19, R51 ;  /* 0x00000000331372ca */ /* 0x000fe200000e0000 */
[----:B------:R-:W-:Y:S02]  /*6000*/  WARPGROUP.DEPBAR.LE gsb0, 0x0 ;  /* 0x00008000000079c5 */ /* 0x000fe40000010000 */
[----:B------:R-:W-:-:S06]  /*6010*/  WARPGROUP.ARRIVE ;  /* 0x00000000000079c5 */ /* 0x000fcc0000000000 */
[----:B------:R-:W-:Y:S03]  /*6020*/  HGMMA.64x32x16.F32.BF16 R72, R24, gdesc[UR24].tnspB, R72, gsb0 ;  /* 0x4060001818487df0 */ /* 0x000fe60008001848 */
[----:B------:R-:W-:Y:S02]  /*6030*/  WARPGROUP.DEPBAR.LE gsb0, 0x0 ;  /* 0x00008000000079c5 */ /* 0x000fe40000010000 */
[----:B------:R-:W-:-:S06]  /*6040*/  WARPGROUP.ARRIVE ;  /* 0x00000000000079c5 */ /* 0x000fcc0000000000 */
[----:B------:R-:W-:Y:S03]  /*6050*/  HGMMA.64x32x16.F32.BF16 R56, R24, gdesc[UR32].tnspB, R56, gsb0 ;  /* 0x4060002018387df0 */ /* 0x000fe60008001838 */
[----:B------:R-:W-:Y:S02]  /*6060*/  WARPGROUP.DEPBAR.LE gsb0, 0x0 ;  /* 0x00008000000079c5 */ /* 0x000fe40000010000 */
[----:B------:R-:W-:Y:S01]  /*6070*/  IMAD.MOV.U32 R27, RZ, RZ, -0x7fffffe0 ;  /* 0x80000020ff1b7424 */ /* 0x000fe200078e00ff */
[C---:B------:R-:W-:Y:S01]  /*6080*/  IADD3 R24, R28.reuse, 0xc0, RZ ;  /* 0x000000c01c187810 */ /* 0x040fe20007ffe0ff */
[----:B------:R-:W-:Y:S01]  /*6090*/  VIADD R26, R28, 0x1c0 ;  /* 0x000001c01c1a7836 */ /* 0x000fe20000000000 */
[----:B------:R-:W-:Y:S02]  /*60a0*/  MOV R25, 0x80000020 ;  /* 0x8000002000197802 */ /* 0x000fe40000000f00 */
[----:B------:R-:W-:Y:S01]  /*60b0*/  R2UR UR11, R27 ;  /* 0x000000001b0b72ca */ /* 0x000fe200000e0000 */
[----:B------:R-:W-:Y:S01]  /*60c0*/  IMAD.MOV.U32 R27, RZ, RZ, -0x7fffffe0 ;  /* 0x80000020ff1b7424 */ /* 0x000fe200078e00ff */
[----:B------:R-:W-:-:S02]  /*60d0*/  R2UR UR6, R24 ;  /* 0x00000000180672ca */ /* 0x000fc400000e0000 */
[----:B------:R-:W-:Y:S02]  /*60e0*/  R2UR UR7, R25 ;  /* 0x00000000190772ca */ /* 0x000fe400000e0000 */
[----:B------:R-:W-:Y:S02]  /*60f0*/  R2UR UR10, R26 ;  /* 0x000000001a0a72ca */ /* 0x000fe400000e0000 */
[C---:B------:R-:W-:Y:S02]  /*6100*/  IADD3 R24, R28.reuse, 0x3c0, RZ ;  /* 0x000003c01c187810 */ /* 0x040fe40007ffe0ff */
[----:B------:R-:W-:Y:S02]  /*6110*/  IADD3 R26, R28, 0x4c0, RZ ;  /* 0x000004c01c1a7810 */ /* 0x000fe40007ffe0ff */
[----:B------:R-:W-:Y:S02]  /*6120*/  MOV R25, 0x80000020 ;  /* 0x8000002000197802 */ /* 0x000fe40000000f00 */
[----:B------:R-:W-:-:S02]  /*6130*/  R2UR UR26, R24 ;  /* 0x00000000181a72ca */ /* 0x000fc400000e0000 */
[----:B------:R-:W-:Y:S02]  /*6140*/  R2UR UR27, R25 ;  /* 0x00000000191b72ca */ /* 0x000fe400000e0000 */
        /* <DEDUP_REMOVED lines=29> */
[----:B------:R-:W-:-:S04]  /*6320*/  LEA R24, R136, R137, 0x3 ;  /* 0x0000008988187211 */ /* 0x000fc800078e18ff */
[----:B------:R-:W-:-:S04]  /*6330*/  PRMT R24, RZ, 0x654, R24 ;  /* 0x00000654ff187816 */ /* 0x000fc80000000018 */
[----:B------:R1:W-:Y:S01]  /*6340*/  SYNCS.ARRIVE.TRANS64.RED.A1T0 RZ, [R24+URZ], RZ ;  /* 0x000000ff18ff79a7 */ /* 0x0003e2000810043f */
[----:B------:R-:W-:Y:S05]  /*6350*/  @P1 BRA `(.L_x_32) ;  /* 0x0000000400001947 */ /* 0x000fea0003800000 */
[----:B------:R-:W-:Y:S01]  /*6360*/  ISETP.LT.OR P1, PT, R3, 0x1, !P0 ;  /* 0x000000010300780c */ /* 0x000fe20004721670 */
[----:B------:R-:W-:-:S12]  /*6370*/  BSSY B0, `(.L_x_33) ;  /* 0x000003d000007945 */ /* 0x000fd80003800000 */
[----:B------:R-:W-:Y:S05]  /*6380*/  @P1 BRA `(.L_x_34) ;  /* 0x0000000000ec1947 */ /* 0x000fea0003800000 */
[----:B-1----:R-:W-:Y:S02]  /*6390*/  LEA R24, R5, R2, 0x3 ;  /* 0x0000000205187211 */ /* 0x002fe400078e18ff */
[----:B------:R-:W-:Y:S02]  /*63a0*/  SHF.L.U32 R25, R4, 0x1f, RZ ;  /* 0x0000001f04197819 */ /* 0x000fe400000006ff */
[----:B------:R-:W-:Y:S02]  /*63b0*/  ISETP.NE.AND P2, PT, R16, RZ, PT ;  /* 0x000000ff1000720c */ /* 0x000fe40003f45270 */
[----:B------:R-:W1:Y:S02]  /*63c0*/  SYNCS.PHASECHK.TRANS64.TRYWAIT P1, [R24+URZ+0x19020], R25 ;  /* 0x01902019180075a7 */ /* 0x000e64000802017f */
[----:B-1----:R-:W-:Y:S09]  /*63d0*/  @!P1 BRA `(.L_x_35) ;  /* 0x0000002400bc9947 */ /* 0x002ff20003800000 */
.L_x_76:
[----:B------:R-:W-:Y:S05]  /*63e0*/  @P2 BRA `(.L_x_36) ;  /* 0x0000000000142947 */ /* 0x000fea0003800000 */
[----:B------:R-:W-:Y:S01]  /*63f0*/  LOP3.LUT P1, RZ, R17, 0x1f, RZ, 0xc0, !PT ;  /* 0x0000001f11ff7812 */ /* 0x000fe2000782c0ff */
[----:B-1----:R-:W-:-:S04]  /*6400*/  IMAD.MOV.U32 R25, RZ, RZ, 0x5000 ;  /* 0x00005000ff197424 */ /* 0x002fc800078e00ff */
[----:B------:R2:W-:Y:S08]  /*6410*/  SYNCS.ARRIVE.TRANS64 RZ, [R24+URZ+0x19000], R25 ;  /* 0x0190001918ff79a7 */ /* 0x0005f0000800003f */
[----:B------:R-:W-:Y:S05]  /*6420*/  @!P1 BRA `(.L_x_36) ;  /* 0x0000000000049947 */ /* 0x000fea0003800000 */
[----:B------:R-:W-:Y:S01]  /*6430*/  BPT.TRAP 0x1 ;  /* 0x000000040000795c */ /* 0x000fe20000300000 */
.L_x_36:
[----:B-12---:R-:W-:Y:S01]  /*6440*/  IMAD R25, R5, 0x5000, R2 ;  /* 0x0000500005197824 */ /* 0x006fe200078e0202 */
[----:B------:R-:W-:Y:S01]  /*6450*/  R2UR UR41, R24 ;  /* 0x00000000182972ca */ /* 0x000fe200000e0000 */
[----:B------:R-:W-:Y:S01]  /*6460*/  UIADD3 UR38, UP0, UR30, 0x2f0, URZ ;  /* 0x000002f01e267890 */ /* 0x000fe2000ff1e03f */
[C---:B------:R-:W-:Y:S01]  /*6470*/  R2UR UR43, R10.reuse ;  /* 0x000000000a2b72ca */ /* 0x040fe200000e0000 */
[----:B------:R-:W-:Y:S01]  /*6480*/  UMOV UR6, 0x0 ;  /* 0x0000000000067882 */ /* 0x000fe20000000000 */
[----:B------:R-:W-:Y:S01]  /*6490*/  R2UR UR8, R25 ;  /* 0x00000000190872ca */ /* 0x000fe200000e0000 */
[----:B------:R-:W-:Y:S01]  /*64a0*/  UIADD3.X UR39, URZ, UR31, URZ, UP0, !UPT ;  /* 0x0000001f3f277290 */ /* 0x000fe200087fe43f */
[----:B------:R-:W-:Y:S01]  /*64b0*/  IADD3 R5, R5, 0x1, RZ ;  /* 0x0000000105057810 */ /* 0x000fe20007ffe0ff */
[----:B------:R-:W-:Y:S01]  /*64c0*/  UMOV UR7, 0x10000000 ;  /* 0x1000000000077882 */ /* 0x000fe20000000000 */
[----:B------:R-:W-:Y:S01]  /*64d0*/  UMOV UR42, URZ ;  /* 0x0000003f002a7c82 */ /* 0x000fe20008000000 */
[----:B------:R-:W-:Y:S01]  /*64e0*/  UMOV UR34, 0x20 ;  /* 0x0000002000227882 */ /* 0x000fe20000000000 */
[----:B------:R-:W-:Y:S01]  /*64f0*/  UMOV UR36, UR44 ;  /* 0x0000002c00247c82 */ /* 0x000fe20008000000 */
[----:B------:R-:W-:Y:S01]  /*6500*/  UMOV UR37, UR45 ;  /* 0x0000002d00257c82 */ /* 0x000fe20008000000 */
[----:B------:R-:W-:Y:S01]  /*6510*/  UMOV UR26, 0x40 ;  /* 0x00000040001a7882 */ /* 0x000fe20000000000 */
[----:B------:R-:W-:Y:S01]  /*6520*/  UIADD3 UR41, UR41, 0x19000, URZ ;  /* 0x0001900029297890 */ /* 0x000fe2000fffe03f */
[C---:B------:R-:W-:Y:S01]  /*6530*/  ISETP.NE.AND P1, PT, R5.reuse, 0x4, PT ;  /* 0x000000040500780c */ /* 0x040fe20003f25270 */
[----:B------:R-:W-:Y:S01]  /*6540*/  USHF.L.U32 UR43, UR43, 0x6, URZ ;  /* 0x000000062b2b7899 */ /* 0x000fe2000800063f */
[----:B------:R-:W-:Y:S01]  /*6550*/  IADD3 R10, R10, 0x1, RZ ;  /* 0x000000010a0a7810 */ /* 0x000fe20007ffe0ff */
[----:B------:R-:W-:Y:S01]  /*6560*/  UIADD3 UR40, UR8, 0x5000, URZ ;  /* 0x0000500008287890 */ /* 0x000fe2000fffe03f */
[----:B------:R-:W-:Y:S01]  /*6570*/  SEL R25, RZ, 0x1, P1 ;  /* 0x00000001ff197807 */ /* 0x000fe20000800000 */
[----:B------:R-:W-:Y:S01]  /*6580*/  UIADD3 UR32, UR8, 0x6000, URZ ;  /* 0x0000600008207890 */ /* 0x000fe2000fffe03f */
[----:B------:R-:W-:Y:S01]  /*6590*/  SEL R5, R5, RZ, P1 ;  /* 0x000000ff05057207 */ /* 0x000fe20000800000 */
[----:B------:R-:W-:Y:S01]  /*65a0*/  UIADD3 UR24, UR8, 0x7000, URZ ;  /* 0x0000700008187890 */ /* 0x000fe2000fffe03f */
[----:B------:R-:W-:Y:S01]  /*65b0*/  LOP3.LUT R4, R4, R25, RZ, 0x3c, !PT ;  /* 0x0000001904047212 */ /* 0x000fe200078e3cff */
[----:B------:R-:W-:-:S02]  /*65c0*/  UIADD3 UR16, UR8, 0x8000, URZ ;  /* 0x0000800008107890 */ /* 0x000fc4000fffe03f */
        /* <DEDUP_REMOVED lines=22> */
[----:B--2---:R-:W-:Y:S01]  /*6730*/  NOP ;  /* 0x0000000000007918 */ /* 0x004fe20000000000 */
.L_x_34:
[----:B------:R-:W-:Y:S05]  /*6740*/  BSYNC B0 ;  /* 0x0000000000007941 */ /* 0x000fea0003800000 */
.L_x_33:
[----:B------:R-:W-:-:S07]  /*6750*/  IADD3 R3, R3, -0x1, RZ ;  /* 0xffffffff03037810 */ /* 0x000fce0007ffe0ff */
.L_x_32:
[----:B------:R-:W-:Y:S01]  /*6760*/  ISETP.GT.AND P3, PT, R138, 0x2, PT ;  /* 0x000000028a00780c */ /* 0x000fe20003f64270 */
[----:B------:R-:W-:Y:S01]  /*6770*/  VIADD R139, R139, 0x1 ;  /* 0x000000018b8b7836 */ /* 0x000fe20000000000 */
[----:B------:R-:W-:Y:S01]  /*6780*/  IADD3 R136, R136, 0x1, RZ ;  /* 0x0000000188887810 */ /* 0x000fe20007ffe0ff */
[----:B------:R-:W-:Y:S01]  /*6790*/  IMAD.MOV.U32 R145, RZ, RZ, R12 ;  /* 0x000000ffff917224 */ /* 0x000fe200078e000c */
[----:B------:R-:W-:Y:S02]  /*67a0*/  IADD3 R138, R138, -0x1, RZ ;  /* 0xffffffff8a8a7810 */ /* 0x000fe40007ffe0ff */
[----:B------:R-:W-:Y:S02]  /*67b0*/  ISETP.NE.AND P1, PT, R139, 0x4, PT ;  /* 0x000000048b00780c */ /* 0x000fe40003f25270 */
[----:B------:R-:W-:Y:S02]  /*67c0*/  ISETP.NE.AND P2, PT, R136, 0x4, PT ;  /* 0x000000048800780c */ /* 0x000fe40003f45270 */
[----:B-1----:R-:W-:-:S02]  /*67d0*/  SEL R24, RZ, 0x1, P1 ;  /* 0x00000001ff187807 */ /* 0x002fc40000800000 */
[----:B------:R-:W-:Y:S02]  /*67e0*/  MOV R143, R0 ;  /* 0x00000000008f7202 */ /* 0x000fe40000000f00 */
[----:B------:R-:W-:Y:S02]  /*67f0*/  LOP3.LUT R13, R13, R24, RZ, 0x3c, !PT ;  /* 0x000000180d0d7212 */ /* 0x000fe400078e3cff */
[----:B------:R-:W-:Y:S02]  /*6800*/  SEL R139, R139, RZ, P1 ;  /* 0x000000ff8b8b7207 */ /* 0x000fe40000800000 */
[----:B------:R-:W-:Y:S01]  /*6810*/  SEL R136, R136, RZ, P2 ;  /* 0x000000ff88887207 */ /* 0x000fe20001000000 */
[----:B------:R-:W-:Y:S06]  /*6820*/  @P3 BRA `(.L_x_37) ;  /* 0xffffffd000803947 */ /* 0x000fec000383ffff */
.L_x_24:
[----:B------:R-:W-:Y:S05]  /*6830*/  WARPSYNC.ALL ;  /* 0x0000000000007948 */ /* 0x000fea0003800000 */
[----:B------:R-:W2:Y:S01]  /*6840*/  SHFL.BFLY PT, R3, R140, 0x1, 0x1f ;  /* 0x0c201f008c037f89 */ /* 0x000ea200000e0000 */
[----:B------:R-:W-:Y:S01]  /*6850*/  BSSY B0, `(.L_x_38) ;  /* 0x0000023000007945 */ /* 0x000fe20003800000 */
[----:B------:R-:W-:Y:S02]  /*6860*/  MOV R11, 0x7f800000 ;  /* 0x7f800000000b7802 */ /* 0x000fe40000000f00 */
[----:B------:R-:W3:Y:S01]  /*6870*/  SHFL.BFLY PT, R4, R141, 0x1, 0x1f ;  /* 0x0c201f008d047f89 */ /* 0x000ee200000e0000 */
[----:B-1----:R-:W-:Y:S01]  /*6880*/  MOV R24, 0x3f800000 ;  /* 0x3f80000000187802 */ /* 0x002fe20000000f00 */
[----:B--2---:R-:W-:Y:S01]  /*6890*/  FADD R3, R3, R140 ;  /* 0x0000008c03037221 */ /* 0x004fe20000000000 */
[----:B---3--:R-:W-:-:S04]  /*68a0*/  FADD R29, R4, R141 ;  /* 0x0000008d041d7221 */ /* 0x008fc80000000000 */
[----:B------:R-:W1:Y:S01]  /*68b0*/  SHFL.BFLY PT, R10, R3, 0x2, 0x1f ;  /* 0x0c401f00030a7f89 */ /* 0x000e6200000e0000 */
[----:B------:R-:W-:-:S03]  /*68c0*/  MOV R4, 0x3f800000 ;  /* 0x3f80000000047802 */ /* 0x000fc60000000f00 */
[----:B------:R-:W2:Y:S01]  /*68d0*/  SHFL.BFLY PT, R30, R29, 0x2, 0x1f ;  /* 0x0c401f001d1e7f89 */ /* 0x000ea200000e0000 */
[C---:B-1----:R-:W-:Y:S01]  /*68e0*/  FSETP.NE.AND P0, PT, R3.reuse, -R10, PT ;  /* 0x8000000a0300720b */ /* 0x042fe20003f05000 */
[----:B------:R-:W-:Y:S01]  /*68f0*/  FADD R3, R3, R10 ;  /* 0x0000000a03037221 */ /* 0x000fe20000000000 */
[----:B------:R-:W-:Y:S02]  /*6900*/  IMAD.MOV.U32 R10, RZ, RZ, 0x7f800000 ;  /* 0x7f800000ff0a7424 */ /* 0x000fe400078e00ff */
[----:B--2---:R-:W-:-:S09]  /*6910*/  FADD R13, R29, R30 ;  /* 0x0000001e1d0d7221 */ /* 0x004fd20000000000 */
[----:B------:R-:W-:Y:S05]  /*6920*/  @!P0 BRA `(.L_x_39) ;  /* 0x0000000000548947 */ /* 0x000fea0003800000 */
[----:B------:R-:W-:Y:S01]  /*6930*/  IADD3 R4, R3, 0x1800000, RZ ;  /* 0x0180000003047810 */ /* 0x000fe20007ffe0ff */
[----:B------:R-:W-:Y:S03]  /*6940*/  BSSY B1, `(.L_x_40) ;  /* 0x000000c000017945 */ /* 0x000fe60003800000 */
[----:B------:R-:W-:-:S04]  /*6950*/  LOP3.LUT R4, R4, 0x7f800000, RZ, 0xc0, !PT ;  /* 0x7f80000004047812 */ /* 0x000fc800078ec0ff */
[----:B------:R-:W-:-:S13]  /*6960*/  ISETP.GT.U32.AND P0, PT, R4, 0x1ffffff, PT ;  /* 0x01ffffff0400780c */ /* 0x000fda0003f04070 */
[----:B------:R-:W-:Y:S05]  /*6970*/  @P0 BRA `(.L_x_41) ;  /* 0x0000000000100947 */ /* 0x000fea0003800000 */
[----:B------:R-:W-:-:S07]  /*6980*/  MOV R25, 0x69a0 ;  /* 0x000069a000197802 */ /* 0x000fce0000000f00 */
[----:B------:R-:W-:Y:S05]  /*6990*/  CALL.REL.NOINC `($__internal_0_$__cuda_sm20_rcp_rn_f32_slowpath) ;  /* 0x0000002000607944 */ /* 0x000fea0003c00000 */
[----:B------:R-:W-:Y:S01]  /*69a0*/  MOV R4, R26 ;  /* 0x0000001a00047202 */ /* 0x000fe20000000f00 */
[----:B------:R-:W-:Y:S06]  /*69b0*/  BRA `(.L_x_42) ;  /* 0x0000000000107947 */ /* 0x000fec0003800000 */
.L_x_41:
[----:B------:R-:W1:Y:S02]  /*69c0*/  MUFU.RCP R4, R3 ;  /* 0x0000000300047308 */ /* 0x000e640000001000 */
[----:B-1----:R-:W-:-:S04]  /*69d0*/  FFMA R5, R3, R4, -1 ;  /* 0xbf80000003057423 */ /* 0x002fc80000000004 */
[----:B------:R-:W-:-:S04]  /*69e0*/  FADD.FTZ R5, -R5, -RZ ;  /* 0x800000ff05057221 */ /* 0x000fc80000010100 */
[----:B------:R-:W-:-:S07]  /*69f0*/  FFMA R4, R4, R5, R4 ;  /* 0x0000000504047223 */ /* 0x000fce0000000004 */
.L_x_42:
[----:B------:R-:W-:Y:S05]  /*6a00*/  BSYNC B1 ;  /* 0x0000000000017941 */ /* 0x000fea0003800000 */
.L_x_40:
[----:B------:R-:W-:Y:S01]  /*6a10*/  FSETP.GEU.AND P0, PT, |R3|, 1.175494350822287508e-38, PT ;  /* 0x008000000300780b */ /* 0x000fe20003f0e200 */
[----:B------:R-:W-:-:S12]  /*6a20*/  ULDC UR6, c[0x0][0x600] ;  /* 0x0001800000067ab9 */ /* 0x000fd80000000800 */
[----:B------:R-:W-:-:S04]  /*6a30*/  @!P0 FMUL R3, R3, 16777216 ;  /* 0x4b80000003038820 */ /* 0x000fc80000400000 */
[----:B------:R-:W1:Y:S02]  /*6a40*/  MUFU.LG2 R5, R3 ;  /* 0x0000000300057308 */ /* 0x000e640000000c00 */
[----:B-1----:R-:W-:-:S04]  /*6a50*/  @!P0 FADD R5, R5, -24 ;  /* 0xc1c0000005058421 */ /* 0x002fc80000000000 */
[----:B------:R-:W-:-:S04]  /*6a60*/  FMUL R5, R5, 0.69314718246459960938 ;  /* 0x3f31721805057820 */ /* 0x000fc80000400000 */
[----:B------:R-:W-:-:S07]  /*6a70*/  FFMA R10, R0, UR6, R5 ;  /* 0x00000006000a7c23 */ /* 0x000fce0008000005 */
.L_x_39:
[----:B------:R-:W-:Y:S05]  /*6a80*/  BSYNC B0 ;  /* 0x0000000000007941 */ /* 0x000fea0003800000 */
.L_x_38:
[----:B------:R-:W-:Y:S01]  /*6a90*/  FSETP.NE.AND P0, PT, R29, -R30, PT ;  /* 0x8000001e1d00720b */ /* 0x000fe20003f05000 */
[----:B------:R-:W-:Y:S01]  /*6aa0*/  ULDC UR4, c[0x0][0x608] ;  /* 0x0001820000047ab9 */ /* 0x000fe20000000800 */
[----:B------:R-:W-:Y:S01]  /*6ab0*/  BSSY B0, `(.L_x_43) ;  /* 0x0000041000007945 */ /* 0x000fe20003800000 */
[----:B------:R-:W-:-:S04]  /*6ac0*/  FMUL R4, R4, UR4 ;  /* 0x0000000404047c20 */ /* 0x000fc80008400000 */
        /* <DEDUP_REMOVED lines=39> */
[----:B------:R-:W-:Y:S01]  /*6d40*/  FMUL R69, R69, R4 ;  /* 0x0000000445457220 */ /* 0x000fe20000400000 */
[----:B------:R-:W-:Y:S06]  /*6d50*/  @!P0 BRA `(.L_x_44) ;  /* 0x0000000000588947 */ /* 0x000fec0003800000 */
[----:B------:R-:W-:Y:S01]  /*6d60*/  IADD3 R0, R13, 0x1800000, RZ ;  /* 0x018000000d007810 */ /* 0x000fe20007ffe0ff */
[----:B------:R-:W-:Y:S03]  /*6d70*/  BSSY B1, `(.L_x_45) ;  /* 0x000000d000017945 */ /* 0x000fe60003800000 */
[----:B------:R-:W-:-:S04]  /*6d80*/  LOP3.LUT R0, R0, 0x7f800000, RZ, 0xc0, !PT ;  /* 0x7f80000000007812 */ /* 0x000fc800078ec0ff */
[----:B------:R-:W-:-:S13]  /*6d90*/  ISETP.GT.U32.AND P0, PT, R0, 0x1ffffff, PT ;  /* 0x01ffffff0000780c */ /* 0x000fda0003f04070 */
[----:B------:R-:W-:Y:S05]  /*6da0*/  @P0 BRA `(.L_x_46) ;  /* 0x0000000000140947 */ /* 0x000fea0003800000 */
[----:B------:R-:W-:Y:S01]  /*6db0*/  IMAD.MOV.U32 R3, RZ, RZ, R13 ;  /* 0x000000ffff037224 */ /* 0x000fe200078e000d */
[----:B------:R-:W-:-:S07]  /*6dc0*/  MOV R25, 0x6de0 ;  /* 0x00006de000197802 */ /* 0x000fce0000000f00 */
[----:B------:R-:W-:Y:S05]  /*6dd0*/  CALL.REL.NOINC `($__internal_0_$__cuda_sm20_rcp_rn_f32_slowpath) ;  /* 0x0000001c00507944 */ /* 0x000fea0003c00000 */
[----:B------:R-:W-:Y:S01]  /*6de0*/  MOV R24, R26 ;  /* 0x0000001a00187202 */ /* 0x000fe20000000f00 */
[----:B------:R-:W-:Y:S06]  /*6df0*/  BRA `(.L_x_47) ;  /* 0x0000000000107947 */ /* 0x000fec0003800000 */
.L_x_46:
[----:B------:R-:W1:Y:S02]  /*6e00*/  MUFU.RCP R24, R13 ;  /* 0x0000000d00187308 */ /* 0x000e640000001000 */
[----:B-1----:R-:W-:-:S04]  /*6e10*/  FFMA R0, R13, R24, -1 ;  /* 0xbf8000000d007423 */ /* 0x002fc80000000018 */
[----:B------:R-:W-:-:S04]  /*6e20*/  FADD.FTZ R3, -R0, -RZ ;  /* 0x800000ff00037221 */ /* 0x000fc80000010100 */
[----:B------:R-:W-:-:S07]  /*6e30*/  FFMA R24, R24, R3, R24 ;  /* 0x0000000318187223 */ /* 0x000fce0000000018 */
.L_x_47:
[----:B------:R-:W-:Y:S05]  /*6e40*/  BSYNC B1 ;  /* 0x0000000000017941 */ /* 0x000fea0003800000 */
.L_x_45:
[----:B------:R-:W-:Y:S01]  /*6e50*/  FSETP.GEU.AND P0, PT, |R13|, 1.175494350822287508e-38, PT ;  /* 0x008000000d00780b */ /* 0x000fe20003f0e200 */
[----:B------:R-:W-:-:S12]  /*6e60*/  ULDC UR4, c[0x0][0x600] ;  /* 0x0001800000047ab9 */ /* 0x000fd80000000800 */
[----:B------:R-:W-:-:S04]  /*6e70*/  @!P0 FMUL R13, R13, 16777216 ;  /* 0x4b8000000d0d8820 */ /* 0x000fc80000400000 */
[----:B------:R-:W1:Y:S02]  /*6e80*/  MUFU.LG2 R0, R13 ;  /* 0x0000000d00007308 */ /* 0x000e640000000c00 */
[----:B-1----:R-:W-:-:S04]  /*6e90*/  @!P0 FADD R0, R0, -24 ;  /* 0xc1c0000000008421 */ /* 0x002fc80000000000 */
[----:B------:R-:W-:-:S04]  /*6ea0*/  FMUL R11, R0, 0.69314718246459960938 ;  /* 0x3f317218000b7820 */ /* 0x000fc80000400000 */
[----:B------:R-:W-:-:S07]  /*6eb0*/  FFMA R11, R12, UR4, R11 ;  /* 0x000000040c0b7c23 */ /* 0x000fce000800000b */
.L_x_44:
[----:B------:R-:W-:Y:S05]  /*6ec0*/  BSYNC B0 ;  /* 0x0000000000007941 */ /* 0x000fea0003800000 */
.L_x_43:
[C---:B------:R-:W-:Y:S01]  /*6ed0*/  LOP3.LUT P0, RZ, R17.reuse, 0x3, RZ, 0xc0, !PT ;  /* 0x0000000311ff7812 */ /* 0x040fe2000780c0ff */
[----:B------:R-:W-:Y:S01]  /*6ee0*/  ULDC UR4, c[0x0][0x608] ;  /* 0x0001820000047ab9 */ /* 0x000fe20000000800 */
[----:B------:R-:W-:Y:S01]  /*6ef0*/  LOP3.LUT R0, R17, 0x60, RZ, 0xc0, !PT ;  /* 0x0000006011007812 */ /* 0x000fe200078ec0ff */
[----:B------:R-:W-:Y:S01]  /*6f00*/  FMUL R24, R24, UR4 ;  /* 0x0000000418187c20 */ /* 0x000fe20008400000 */
[----:B------:R-:W-:Y:S01]  /*6f10*/  ULDC.64 UR8, c[0x0][0x208] ;  /* 0x0000820000087ab9 */ /* 0x000fe20000000a00 */
[----:B------:R-:W-:Y:S01]  /*6f20*/  BSSY B0, `(.L_x_48) ;  /* 0x0000030000007945 */ /* 0x000fe20003800000 */
[----:B------:R-:W-:Y:S01]  /*6f30*/  SHF.R.U32.HI R19, RZ, 0x5, R0 ;  /* 0x00000005ff137819 */ /* 0x000fe20000011600 */
        /* <DEDUP_REMOVED lines=24> */
[----:B------:R-:W-:Y:S06]  /*70c0*/  @P0 BRA `(.L_x_49) ;  /* 0x0000000000540947 */ /* 0x000fec0003800000 */
[----:B------:R-:W1:Y:S01]  /*70d0*/  S2UR UR4, SR_CTAID.X ;  /* 0x00000000000479c3 */ /* 0x000e620000002500 */
[----:B------:R-:W-:Y:S02]  /*70e0*/  SHF.R.U32.HI R0, RZ, 0x2, R17 ;  /* 0x00000002ff007819 */ /* 0x000fe40000011611 */
[----:B------:R-:W-:Y:S02]  /*70f0*/  SHF.L.U32 R3, R19, 0x4, RZ ;  /* 0x0000000413037819 */ /* 0x000fe400000006ff */
[----:B------:R-:W-:-:S04]  /*7100*/  LOP3.LUT R0, R0, 0x7, RZ, 0xc0, !PT ;  /* 0x0000000700007812 */ /* 0x000fc800078ec0ff */
[----:B------:R-:W-:Y:S01]  /*7110*/  LOP3.LUT R0, R3, 0xfffffff0, R0, 0xe2, !PT ;  /* 0xfffffff003007812 */ /* 0x000fe200078ee200 */
[----:B-1----:R-:W-:-:S03]  /*7120*/  USHF.L.U32 UR6, UR4, 0x6, URZ ;  /* 0x0000000604067899 */ /* 0x002fc6000800063f */
[----:B------:R-:W-:Y:S02]  /*7130*/  ULDC.64 UR4, c[0x0][0x688] ;  /* 0x0001a20000047ab9 */ /* 0x000fe40000000a00 */
[----:B------:R-:W-:Y:S02]  /*7140*/  UIMAD UR4, UR44, UR4, UR6 ;  /* 0x000000042c0472a4 */ /* 0x000fe4000f8e0206 */
[----:B------:R-:W-:Y:S02]  /*7150*/  LOP3.LUT R3, R0, UR6, RZ, 0xfc, !PT ;  /* 0x0000000600037c12 */ /* 0x000fe4000f8efcff */
[----:B------:R-:W-:Y:S02]  /*7160*/  UIMAD UR4, UR45, UR5, UR4 ;  /* 0x000000052d0472a4 */ /* 0x000fe4000f8e0204 */
[C---:B------:R-:W-:Y:S01]  /*7170*/  IADD3 R4, R3.reuse, 0x8, RZ ;  /* 0x0000000803047810 */ /* 0x040fe20007ffe0ff */
[----:B------:R-:W-:Y:S02]  /*7180*/  ULDC UR5, c[0x0][0x288] ;  /* 0x0000a20000057ab9 */ /* 0x000fe40000000800 */
[----:B------:R-:W-:-:S02]  /*7190*/  ISETP.GE.U32.AND P0, PT, R3, UR5, PT ;  /* 0x0000000503007c0c */ /* 0x000fc4000bf06070 */
[----:B------:R-:W-:Y:S02]  /*71a0*/  IADD3 R0, P2, R0, UR4, RZ ;  /* 0x0000000400007c10 */ /* 0x000fe4000ff5e0ff */
[----:B------:R-:W-:Y:S01]  /*71b0*/  ISETP.GE.U32.AND P1, PT, R4, UR5, PT ;  /* 0x0000000504007c0c */ /* 0x000fe2000bf26070 */
[----:B------:R-:W-:Y:S02]  /*71c0*/  ULDC.64 UR4, c[0x0][0x680] ;  /* 0x0001a00000047ab9 */ /* 0x000fe40000000a00 */
[----:B------:R-:W-:Y:S01]  /*71d0*/  IMAD.X R3, RZ, RZ, RZ, P2 ;  /* 0x000000ffff037224 */ /* 0x000fe200010e06ff */
[----:B------:R-:W-:-:S04]  /*71e0*/  LEA R4, P2, R0, UR4, 0x2 ;  /* 0x0000000400047c11 */ /* 0x000fc8000f8410ff */
[----:B------:R-:W-:-:S05]  /*71f0*/  LEA.HI.X R5, R0, UR5, R3, 0x2, P2 ;  /* 0x0000000500057c11 */ /* 0x000fca00090f1403 */
[----:B------:R1:W-:Y:S04]  /*7200*/  @!P0 STG.E desc[UR8][R4.64], R10 ;  /* 0x0000000a04008986 */ /* 0x0003e8000c101908 */
[----:B------:R1:W-:Y:S02]  /*7210*/  @!P1 STG.E desc[UR8][R4.64+0x20], R11 ;  /* 0x0000200b04009986 */ /* 0x0003e4000c101908 */
.L_x_49:
[----:B------:R-:W-:Y:S05]  /*7220*/  BSYNC B0 ;  /* 0x0000000000007941 */ /* 0x000fea0003800000 */
.L_x_48:
[----:B------:R-:W-:Y:S01]  /*7230*/  ULDC.64 UR4, c[0x0][0x730] ;  /* 0x0001cc0000047ab9 */ /* 0x000fe20000000a00 */
[-C--:B------:R-:W-:Y:S01]  /*7240*/  FMUL R74, R74, R24.reuse ;  /* 0x000000184a4a7220 */ /* 0x080fe20000400000 */
[----:B------:R-:W-:Y:S01]  /*7250*/  ISETP.NE.U32.AND P0, PT, RZ, UR4, PT ;  /* 0x00000004ff007c0c */ /* 0x000fe2000bf05070 */
[-C--:B------:R-:W-:Y:S01]  /*7260*/  FMUL R75, R75, R24.reuse ;  /* 0x000000184b4b7220 */ /* 0x080fe20000400000 */
[-C--:B------:R-:W-:Y:S01]  /*7270*/  FMUL R78, R78, R24.reuse ;  /* 0x000000184e4e7220 */ /* 0x080fe20000400000 */
[-C--:B------:R-:W-:Y:S01]  /*7280*/  FMUL R79, R79, R24.reuse ;  /* 0x000000184f4f7220 */ /* 0x080fe20000400000 */
[----:B------:R-:W-:Y:S01]  /*7290*/  ISETP.NE.AND.EX P0, PT, RZ, UR5, PT, P0 ;  /* 0x00000005ff007c0c */ /* 0x000fe2000bf05300 */
        /* <DEDUP_REMOVED lines=13> */
[----:B------:R-:W-:Y:S02]  /*7370*/  ULDC.64 UR4, c[0x0][0x728] ;  /* 0x0001ca0000047ab9 */ /* 0x000fe40000000a00 */
[----:B------:R-:W-:-:S04]  /*7380*/  ISETP.NE.U32.AND P0, PT, RZ, UR4, PT ;  /* 0x00000004ff007c0c */ /* 0x000fc8000bf05070 */
[----:B------:R-:W-:-:S13]  /*7390*/  ISETP.NE.AND.EX P0, PT, RZ, UR5, PT, P0 ;  /* 0x00000005ff007c0c */ /* 0x000fda000bf05300 */
[----:B------:R-:W-:Y:S05]  /*73a0*/  @!P0 BRA `(.L_x_51) ;  /* 0x00000000000c8947 */ /* 0x000fea0003800000 */
[----:B-1----:R-:W1:Y:S02]  /*73b0*/  LDC.64 R4, c[0x0][0x728] ;  /* 0x0001ca00ff047b82 */ /* 0x002e640000000a00 */
[----:B-1----:R2:W5:Y:S01]  /*73c0*/  LDG.E R18, desc[UR8][R4.64] ;  /* 0x0000000804127981 */ /* 0x002562000c1e1900 */
[----:B------:R-:W-:Y:S05]  /*73d0*/  BRA `(.L_x_50) ;  /* 0x0000000000047947 */ /* 0x000fea0003800000 */
.L_x_51:
[----:B------:R-:W3:Y:S02]  /*73e0*/  LDC R18, c[0x0][0x720] ;  /* 0x0001c800ff127b82 */ /* 0x000ee40000000800 */
.L_x_50:
[----:B------:R-:W-:-:S04]  /*73f0*/  MOV R0, RZ ;  /* 0x000000ff00007202 */ /* 0x000fc80000000f00 */
[----:B------:R-:W-:-:S13]  /*7400*/  LOP3.LUT P0, RZ, R0, 0x1bf, RZ, 0xc0, !PT ;  /* 0x000001bf00ff7812 */ /* 0x000fda000780c0ff */
[----:B------:R-:W-:Y:S05]  /*7410*/  @!P0 BRA `(.L_x_52) ;  /* 0x0000000000408947 */ /* 0x000fea0003800000 */
[----:B------:R-:W-:Y:S01]  /*7420*/  MOV R14, 0x0 ;  /* 0x00000000000e7802 */ /* 0x000fe20000000f00 */
[----:B------:R-:W-:Y:S01]  /*7430*/  ULDC.64 UR4, c[0x4][0x70] ;  /* 0x01001c0000047ab9 */ /* 0x000fe20000000a00 */
[----:B------:R-:W-:Y:S01]  /*7440*/  ULDC.64 UR6, c[0x4][0x8] ;  /* 0x0100020000067ab9 */ /* 0x000fe20000000a00 */
[----:B-12---:R-:W-:Y:S01]  /*7450*/  MOV R4, UR4 ;  /* 0x0000000400047c02 */ /* 0x006fe20008000f00 */
[----:B------:R-:W-:Y:S01]  /*7460*/  IMAD.MOV.U32 R12, RZ, RZ, 0x1 ;  /* 0x00000001ff0c7424 */ /* 0x000fe200078e00ff */
[----:B------:R-:W-:Y:S01]  /*7470*/  MOV R5, UR5 ;  /* 0x0000000500057c02 */ /* 0x000fe20008000f00 */
[----:B------:R-:W1:Y:S01]  /*7480*/  LDC.64 R14, c[0x4][R14] ;  /* 0x010000000e0e7b82 */ /* 0x000e620000000a00 */
[----:B------:R-:W-:Y:S01]  /*7490*/  ULDC.64 UR4, c[0x4][0x78] ;  /* 0x01001e0000047ab9 */ /* 0x000fe20000000a00 */
[----:B------:R-:W-:Y:S01]  /*74a0*/  MOV R10, UR6 ;  /* 0x00000006000a7c02 */ /* 0x000fe20008000f00 */
[----:B------:R-:W-:Y:S01]  /*74b0*/  IMAD.U32 R7, RZ, RZ, UR5 ;  /* 0x00000005ff077e24 */ /* 0x000fe2000f8e00ff */
[----:B------:R-:W-:-:S02]  /*74c0*/  MOV R6, UR4 ;  /* 0x0000000400067c02 */ /* 0x000fc40008000f00 */
[----:B------:R-:W-:Y:S02]  /*74d0*/  MOV R11, UR7 ;  /* 0x00000007000b7c02 */ /* 0x000fe40008000f00 */
[----:B------:R-:W-:Y:S02]  /*74e0*/  MOV R8, 0x70 ;  /* 0x0000007000087802 */ /* 0x000fe40000000f00 */
[----:B------:R-:W-:-:S07]  /*74f0*/  MOV R13, RZ ;  /* 0x000000ff000d7202 */ /* 0x000fce0000000f00 */
[----:B------:R-:W-:-:S07]  /*7500*/  LEPC R20, `(.L_x_52) ;  /* 0x000000001014794e */ /* 0x000fce0000000000 */
[----:B-1-3-5:R-:W-:Y:S05]  /*7510*/  CALL.ABS.NOINC R14 ;  /* 0x000000000e007343 */ /* 0x02afea0003c00000 */
.L_x_52:
[----:B------:R-:W-:-:S13]  /*7520*/  LOP3.LUT P0, RZ, R2, 0x1bf, RZ, 0xc0, !PT ;  /* 0x000001bf02ff7812 */ /* 0x000fda000780c0ff */
[----:B------:R-:W-:Y:S05]  /*7530*/  @!P0 BRA `(.L_x_53) ;  /* 0x0000000000408947 */ /* 0x000fea0003800000 */
[----:B------:R-:W-:Y:S01]  /*7540*/  MOV R14, 0x0 ;  /* 0x00000000000e7802 */ /* 0x000fe20000000f00 */
[----:B------:R-:W-:Y:S01]  /*7550*/  ULDC.64 UR4, c[0x4][0x70] ;  /* 0x01001c0000047ab9 */ /* 0x000fe20000000a00 */
[----:B------:R-:W-:Y:S01]  /*7560*/  ULDC.64 UR6, c[0x4][0x78] ;  /* 0x01001e0000067ab9 */ /* 0x000fe20000000a00 */
[----:B-12---:R-:W-:Y:S01]  /*7570*/  MOV R4, UR4 ;  /* 0x0000000400047c02 */ /* 0x006fe20008000f00 */
[----:B------:R-:W-:Y:S01]  /*7580*/  IMAD.U32 R6, RZ, RZ, UR6 ;  /* 0x00000006ff067e24 */ /* 0x000fe2000f8e00ff */
[----:B------:R-:W-:Y:S01]  /*7590*/  MOV R5, UR5 ;  /* 0x0000000500057c02 */ /* 0x000fe20008000f00 */
[----:B------:R-:W1:Y:S01]  /*75a0*/  LDC.64 R14, c[0x4][R14] ;  /* 0x010000000e0e7b82 */ /* 0x000e620000000a00 */
[----:B------:R-:W-:Y:S01]  /*75b0*/  ULDC.64 UR4, c[0x4][0x10] ;  /* 0x0100040000047ab9 */ /* 0x000fe20000000a00 */
[----:B------:R-:W-:Y:S01]  /*75c0*/  MOV R7, UR7 ;  /* 0x0000000700077c02 */ /* 0x000fe20008000f00 */
[----:B------:R-:W-:Y:S01]  /*75d0*/  IMAD.MOV.U32 R8, RZ, RZ, 0x70 ;  /* 0x00000070ff087424 */ /* 0x000fe200078e00ff */
[----:B------:R-:W-:-:S02]  /*75e0*/  MOV R10, UR4 ;  /* 0x00000004000a7c02 */ /* 0x000fc40008000f00 */
[----:B------:R-:W-:Y:S02]  /*75f0*/  MOV R11, UR5 ;  /* 0x00000005000b7c02 */ /* 0x000fe40008000f00 */
[----:B------:R-:W-:Y:S02]  /*7600*/  MOV R12, 0x1 ;  /* 0x00000001000c7802 */ /* 0x000fe40000000f00 */
[----:B------:R-:W-:-:S07]  /*7610*/  MOV R13, RZ ;  /* 0x000000ff000d7202 */ /* 0x000fce0000000f00 */
[----:B------:R-:W-:-:S07]  /*7620*/  LEPC R20, `(.L_x_53) ;  /* 0x000000001014794e */ /* 0x000fce0000000000 */
[----:B-1-3-5:R-:W-:Y:S05]  /*7630*/  CALL.ABS.NOINC R14 ;  /* 0x000000000e007343 */ /* 0x02afea0003c00000 */
.L_x_53:
[----:B------:R-:W-:Y:S01]  /*7640*/  ULDC.64 UR4, c[0x0][0x730] ;  /* 0x0001cc0000047ab9 */ /* 0x000fe20000000a00 */
[----:B------:R-:W-:Y:S02]  /*7650*/  SHF.L.U32 R0, R17, 0x5, RZ ;  /* 0x0000000511007819 */ /* 0x000fe400000006ff */
[----:B------:R-:W-:Y:S02]  /*7660*/  ISETP.NE.U32.AND P0, PT, RZ, UR4, PT ;  /* 0x00000004ff007c0c */ /* 0x000fe4000bf05070 */
[----:B-12---:R-:W-:Y:S02]  /*7670*/  SHF.R.U32.HI R4, RZ, 0x1, R17 ;  /* 0x00000001ff047819 */ /* 0x006fe40000011611 */
[----:B------:R-:W-:Y:S02]  /*7680*/  ISETP.NE.AND.EX P0, PT, RZ, UR5, PT, P0 ;  /* 0x00000005ff007c0c */ /* 0x000fe4000bf05300 */
[----:B------:R-:W-:Y:S02]  /*7690*/  LOP3.LUT R3, R0, 0xc0, RZ, 0xc0, !PT ;  /* 0x000000c000037812 */ /* 0x000fe400078ec0ff */
[----:B------:R-:W-:-:S02]  /*76a0*/  IADD3 R16, R16, 0x1f, RZ ;  /* 0x0000001f10107810 */ /* 0x000fc40007ffe0ff */
[----:B------:R-:W-:Y:S01]  /*76b0*/  LOP3.LUT R3, R3, 0x8, R4, 0xf8, !PT ;  /* 0x0000000803037812 */ /* 0x000fe200078ef804 */
[----:B------:R-:W-:Y:S01]  /*76c0*/  IMAD.SHL.U32 R4, R17, 0x4, RZ ;  /* 0x0000000411047824 */ /* 0x000fe200078e00ff */
[----:B------:R-:W-:Y:S02]  /*76d0*/  LOP3.LUT R6, R0, 0x20, RZ, 0xc0, !PT ;  /* 0x0000002000067812 */ /* 0x000fe400078ec0ff */
[----:B------:R-:W-:Y:S02]  /*76e0*/  ISETP.GT.U32.AND P1, PT, R16, 0x3e, PT ;  /* 0x0000003e1000780c */ /* 0x000fe40003f24070 */
[----:B------:R-:W-:Y:S01]  /*76f0*/  LOP3.LUT R4, R3, 0x18, R4, 0x78, !PT ;  /* 0x0000001803047812 */ /* 0x000fe200078e7804 */
[----:B---3-5:R-:W1:Y:S01]  /*7700*/  @P0 LDC R18, c[0x0][0x720] ;  /* 0x0001c800ff120b82 */ /* 0x028e620000000800 */
[----:B------:R-:W-:Y:S02]  /*7710*/  LEA R6, R19, R6, 0x9 ;  /* 0x0000000613067211 */ /* 0x000fe400078e48ff */
[----:B------:R-:W-:-:S02]  /*7720*/  LOP3.LUT R3, R0, 0x100, RZ, 0xc0, !PT ;  /* 0x0000010000037812 */ /* 0x000fc400078ec0ff */
[----:B------:R-:W-:Y:S02]  /*7730*/  LOP3.LUT P0, RZ, R17, 0x4, RZ, 0xc0, !PT ;  /* 0x0000000411ff7812 */ /* 0x000fe4000780c0ff */
[----:B------:R-:W-:-:S05]  /*7740*/  IADD3 R3, R4, R6, R3 ;  /* 0x0000000604037210 */ /* 0x000fca0007ffe003 */
[----:B------:R-:W-:-:S05]  /*7750*/  IMAD R3, R3, 0x2, R2 ;  /* 0x0000000203037824 */ /* 0x000fca00078e0202 */
[----:B------:R-:W-:Y:S01]  /*7760*/  IADD3 R21, R3, 0x1000, RZ ;  /* 0x0000100003157810 */ /* 0x000fe20007ffe0ff */
[-C--:B-1----:R-:W-:Y:S01]  /*7770*/  FMUL R5, R122, R18.reuse ;  /* 0x000000127a057220 */ /* 0x082fe20000400000 */
        /* <DEDUP_REMOVED lines=15> */
[----:B------:R-:W-:Y:S01]  /*7870*/  F2FP.BF16.F32.PACK_AB R5, R0, R5 ;  /* 0x000000050005723e */ /* 0x000fe200000010ff */
[-C--:B------:R-:W-:Y:S01]  /*7880*/  FMUL R105, R105, R18.reuse ;  /* 0x0000001269697220 */ /* 0x080fe20000400000 */
[----:B------:R-:W-:Y:S01]  /*7890*/  MOV R0, 0x10 ;  /* 0x0000001000007802 */ /* 0x000fe20000000f00 */
[-C--:B------:R-:W-:Y:S01]  /*78a0*/  FMUL R104, R104, R18.reuse ;  /* 0x0000001268687220 */ /* 0x080fe20000400000 */
[----:B------:R-:W-:Y:S01]  /*78b0*/  F2FP.BF16.F32.PACK_AB R7, R8, R7 ;  /* 0x000000070807723e */ /* 0x000fe200000010ff */
[-C--:B------:R-:W-:Y:S01]  /*78c0*/  FMUL R13, R107, R18.reuse ;  /* 0x000000126b0d7220 */ /* 0x080fe20000400000 */
[----:B------:R-:W-:Y:S01]  /*78d0*/  F2FP.BF16.F32.PACK_AB R9, R10, R9 ;  /* 0x000000090a09723e */ /* 0x000fe200000010ff */
        /* <DEDUP_REMOVED lines=61> */
[----:B------:R-:W-:-:S02]  /*7cb0*/  F2FP.BF16.F32.PACK_AB R4, R121, R4 ;  /* 0x000000047904723e */ /* 0x000fc400000010ff */
[----:B------:R-:W-:Y:S02]  /*7cc0*/  F2FP.BF16.F32.PACK_AB R6, R125, R6 ;  /* 0x000000067d06723e */ /* 0x000fe400000010ff */
[----:B------:R-:W-:Y:S02]  /*7cd0*/  F2FP.BF16.F32.PACK_AB R8, R129, R128 ;  /* 0x000000808108723e */ /* 0x000fe400000010ff */
[----:B------:R-:W-:Y:S02]  /*7ce0*/  F2FP.BF16.F32.PACK_AB R10, R133, R132 ;  /* 0x00000084850a723e */ /* 0x000fe400000010ff */
[----:B------:R-:W-:Y:S02]  /*7cf0*/  F2FP.BF16.F32.PACK_AB R11, R12, R11 ;  /* 0x0000000b0c0b723e */ /* 0x000fe400000010ff */
[----:B------:R-:W-:Y:S01]  /*7d00*/  SEL R0, R0, 0xfffffff0, !P0 ;  /* 0xfffffff000007807 */ /* 0x000fe20004000000 */
[----:B------:R-:W-:Y:S06]  /*7d10*/  @P1 BRA `(.L_x_54) ;  /* 0x0000000000041947 */ /* 0x000fec0003800000 */
[----:B------:R-:W-:-:S04]  /*7d20*/  DEPBAR.LE SB0, 0x1 ;  /* 0x000080400000791a */ /* 0x000fc80000000000 */
.L_x_54:
[----:B------:R-:W-:Y:S05]  /*7d30*/  WARPSYNC.ALL ;  /* 0x0000000000007948 */ /* 0x000fea0003800000 */
[----:B------:R-:W-:Y:S01]  /*7d40*/  BAR.SYNC.DEFER_BLOCKING 0x1, 0x80 ;  /* 0x0042000000007b1d */ /* 0x000fe20000010000 */
[C---:B------:R-:W-:Y:S02]  /*7d50*/  LEA R21, R0.reuse, R21, 0x1 ;  /* 0x0000001500157211 */ /* 0x040fe400078e08ff */
[----:B------:R-:W-:Y:S02]  /*7d60*/  LEA R0, R0, R3, 0x1 ;  /* 0x0000000300007211 */ /* 0x000fe400078e08ff */
[----:B------:R-:W-:Y:S01]  /*7d70*/  F2FP.BF16.F32.PACK_AB R14, R14, R15 ;  /* 0x0000000f0e0e723e */ /* 0x000fe200000010ff */
[----:B------:R-:W-:Y:S01]  /*7d80*/  BSSY B0, `(.L_x_55) ;  /* 0x000001e000007945 */ /* 0x000fe20003800000 */
[----:B------:R-:W-:-:S02]  /*7d90*/  F2FP.BF16.F32.PACK_AB R16, R16, R17 ;  /* 0x000000111010723e */ /* 0x000fc400000010ff */
[----:B------:R-:W-:Y:S02]  /*7da0*/  F2FP.BF16.F32.PACK_AB R12, R105, R104 ;  /* 0x00000068690c723e */ /* 0x000fe400000010ff */
[----:B------:R-:W-:Y:S02]  /*7db0*/  F2FP.BF16.F32.PACK_AB R13, R13, R106 ;  /* 0x0000006a0d0d723e */ /* 0x000fe400000010ff */
[----:B------:R-:W-:Y:S02]  /*7dc0*/  F2FP.BF16.F32.PACK_AB R15, R111, R110 ;  /* 0x0000006e6f0f723e */ /* 0x000fe400000010ff */
[----:B------:R-:W-:Y:S02]  /*7dd0*/  F2FP.BF16.F32.PACK_AB R17, R115, R114 ;  /* 0x000000727311723e */ /* 0x000fe400000010ff */
[----:B------:R-:W-:Y:S02]  /*7de0*/  F2FP.BF16.F32.PACK_AB R18, R117, R116 ;  /* 0x000000747512723e */ /* 0x000fe400000010ff */
[----:B------:R-:W-:Y:S01]  /*7df0*/  F2FP.BF16.F32.PACK_AB R19, R19, R118 ;  /* 0x000000761313723e */ /* 0x000fe200000010ff */
[----:B------:R1:W-:Y:S04]  /*7e00*/  STSM.16.M88.4 [R3], R4 ;  /* 0x0000000403007844 */ /* 0x0003e80000000200 */
[----:B------:R1:W-:Y:S01]  /*7e10*/  STSM.16.M88.4 [R0], R8 ;  /* 0x0000000800007844 */ /* 0x0003e20000000200 */
[----:B------:R-:W-:Y:S01]  /*7e20*/  @!PT LDS RZ, [RZ] ;  /* 0x00000000fffff984 */ /* 0x000fe20000000800 */
[----:B------:R-:W-:Y:S01]  /*7e30*/  @!PT LDS RZ, [RZ] ;  /* 0x00000000fffff984 */ /* 0x000fe20000000800 */
[----:B------:R-:W-:Y:S01]  /*7e40*/  @!PT LDS RZ, [RZ] ;  /* 0x00000000fffff984 */ /* 0x000fe20000000800 */
[----:B------:R-:W-:Y:S01]  /*7e50*/  @!PT LDS RZ, [RZ] ;  /* 0x00000000fffff984 */ /* 0x000fe20000000800 */
[----:B------:R2:W-:Y:S06]  /*7e60*/  MEMBAR.ALL.CTA ;  /* 0x0000000000007992 */ /* 0x0005ec0000008000 */
[----:B--2---:R-:W2:Y:S02]  /*7e70*/  FENCE.VIEW.ASYNC.S ;  /* 0x00000000000073c6 */ /* 0x004ea40000000000 */
[----:B--2---:R-:W-:Y:S06]  /*7e80*/  BAR.SYNC.DEFER_BLOCKING 0x1, 0x80 ;  /* 0x0042000000007b1d */ /* 0x004fec0000010000 */
[----:B------:R-:W-:Y:S05]  /*7e90*/  @P1 BRA `(.L_x_56) ;  /* 0x0000000000301947 */ /* 0x000fea0003800000 */
[----:B------:R-:W2:Y:S01]  /*7ea0*/  S2UR UR10, SR_CTAID.X ;  /* 0x00000000000a79c3 */ /* 0x000ea20000002500 */
[----:B------:R-:W-:Y:S01]  /*7eb0*/  ULDC.64 UR4, c[0x0][0x198] ;  /* 0x0000660000047ab9 */ /* 0x000fe20000000a00 */
[----:B------:R-:W-:Y:S01]  /*7ec0*/  R2UR UR8, R2 ;  /* 0x00000000020872ca */ /* 0x000fe200000e0000 */
[----:B------:R-:W-:Y:S01]  /*7ed0*/  UIADD3 UR4, UP0, UR4, 0x670, URZ ;  /* 0x0000067004047890 */ /* 0x000fe2000ff1e03f */
[----:B------:R-:W-:Y:S01]  /*7ee0*/  UMOV UR9, URZ ;  /* 0x0000003f00097c82 */ /* 0x000fe20008000000 */
[----:B------:R-:W-:Y:S02]  /*7ef0*/  UMOV UR11, UR44 ;  /* 0x0000002c000b7c82 */ /* 0x000fe40008000000 */
[----:B------:R-:W-:Y:S01]  /*7f00*/  UIADD3.X UR5, URZ, UR5, URZ, UP0, !UPT ;  /* 0x000000053f057290 */ /* 0x000fe200087fe43f */
[----:B------:R-:W-:Y:S01]  /*7f10*/  UMOV UR12, UR45 ;  /* 0x0000002d000c7c82 */ /* 0x000fe20008000000 */
[----:B--2---:R-:W-:-:S09]  /*7f20*/  USHF.L.U32 UR10, UR10, 0x6, URZ ;  /* 0x000000060a0a7899 */ /* 0x004fd2000800063f */
[----:B------:R2:W-:Y:S01]  /*7f30*/  UTMASTG.4D [UR8], [UR4] ;  /* 0x00000008040073b5 */ /* 0x0005e20008018000 */
[----:B------:R0:W-:Y:S01]  /*7f40*/  UTMACMDFLUSH ;  /* 0x00000000000079b7 */ /* 0x0001e20000000000 */
[----:B--2---:R-:W-:-:S04]  /*7f50*/  DEPBAR.LE SB0, 0x1 ;  /* 0x000080400000791a */ /* 0x004fc80000000000 */
.L_x_56:
[----:B------:R-:W-:Y:S05]  /*7f60*/  BSYNC B0 ;  /* 0x0000000000007941 */ /* 0x000fea0003800000 */
.L_x_55:
[----:B------:R-:W-:Y:S01]  /*7f70*/  BAR.SYNC.DEFER_BLOCKING 0x1, 0x80 ;  /* 0x0042000000007b1d */ /* 0x000fe20000010000 */
[----:B-1----:R-:W-:Y:S02]  /*7f80*/  F2FP.BF16.F32.PACK_AB R4, R89, R88 ;  /* 0x000000585904723e */ /* 0x002fe400000010ff */
[----:B------:R-:W-:Y:S02]  /*7f90*/  F2FP.BF16.F32.PACK_AB R5, R91, R90 ;  /* 0x0000005a5b05723e */ /* 0x000fe400000010ff */
[----:B------:R-:W-:Y:S01]  /*7fa0*/  F2FP.BF16.F32.PACK_AB R6, R93, R92 ;  /* 0x0000005c5d06723e */ /* 0x000fe200000010ff */
[----:B------:R-:W-:Y:S01]  /*7fb0*/  BSSY B0, `(.L_x_57) ;  /* 0x000001d000007945 */ /* 0x000fe20003800000 */
[----:B------:R-:W-:Y:S02]  /*7fc0*/  F2FP.BF16.F32.PACK_AB R7, R95, R94 ;  /* 0x0000005e5f07723e */ /* 0x000fe400000010ff */
[----:B------:R-:W-:Y:S02]  /*7fd0*/  F2FP.BF16.F32.PACK_AB R8, R97, R96 ;  /* 0x000000606108723e */ /* 0x000fe400000010ff */
[----:B------:R-:W-:-:S02]  /*7fe0*/  F2FP.BF16.F32.PACK_AB R9, R99, R98 ;  /* 0x000000626309723e */ /* 0x000fc400000010ff */
[----:B------:R-:W-:Y:S02]  /*7ff0*/  F2FP.BF16.F32.PACK_AB R10, R101, R100 ;  /* 0x00000064650a723e */ /* 0x000fe400000010ff */
[----:B------:R-:W-:Y:S01]  /*8000*/  F2FP.BF16.F32.PACK_AB R11, R103, R102 ;  /* 0x00000066670b723e */ /* 0x000fe200000010ff */
[----:B------:R1:W-:Y:S04]  /*8010*/  STSM.16.M88.4 [R3+0x1000], R12 ;  /* 0x0010000c03007844 */ /* 0x0003e80000000200 */
[----:B------:R1:W-:Y:S01]  /*8020*/  STSM.16.M88.4 [R0+0x1000], R16 ;  /* 0x0010001000007844 */ /* 0x0003e20000000200 */
        /* <DEDUP_REMOVED lines=9> */
[----:B------:R-:W-:Y:S01]  /*80c0*/  R2UR UR8, R2 ;  /* 0x00000000020872ca */ /* 0x000fe200000e0000 */
[----:B------:R-:W-:Y:S01]  /*80d0*/  ULDC.64 UR4, c[0x0][0x198] ;  /* 0x0000660000047ab9 */ /* 0x000fe20000000a00 */
[----:B------:R-:W-:Y:S01]  /*80e0*/  UMOV UR9, 0x20 ;  /* 0x0000002000097882 */ /* 0x000fe20000000000 */
[----:B------:R-:W-:Y:S01]  /*80f0*/  UIADD3 UR4, UP0, UR4, 0x670, URZ ;  /* 0x0000067004047890 */ /* 0x000fe2000ff1e03f */
[----:B------:R-:W-:Y:S01]  /*8100*/  UMOV UR11, UR44 ;  /* 0x0000002c000b7c82 */ /* 0x000fe20008000000 */
[----:B------:R-:W-:Y:S02]  /*8110*/  UMOV UR12, UR45 ;  /* 0x0000002d000c7c82 */ /* 0x000fe40008000000 */
[----:B------:R-:W-:-:S06]  /*8120*/  UIADD3.X UR5, URZ, UR5, URZ, UP0, !UPT ;  /* 0x000000053f057290 */ /* 0x000fcc00087fe43f */
[----:B------:R-:W-:Y:S02]  /*8130*/  UIADD3 UR8, UR8, 0x1000, URZ ;  /* 0x0000100008087890 */ /* 0x000fe4000fffe03f */
[----:B--2---:R-:W-:-:S09]  /*8140*/  USHF.L.U32 UR10, UR10, 0x6, URZ ;  /* 0x000000060a0a7899 */ /* 0x004fd2000800063f */
[----:B------:R2:W-:Y:S01]  /*8150*/  UTMASTG.4D [UR8], [UR4] ;  /* 0x00000008040073b5 */ /* 0x0005e20008018000 */
[----:B------:R0:W-:Y:S01]  /*8160*/  UTMACMDFLUSH ;  /* 0x00000000000079b7 */ /* 0x0001e20000000000 */
[----:B--2---:R-:W-:-:S04]  /*8170*/  DEPBAR.LE SB0, 0x1 ;  /* 0x000080400000791a */ /* 0x004fc80000000000 */
.L_x_58:
[----:B------:R-:W-:Y:S05]  /*8180*/  BSYNC B0 ;  /* 0x0000000000007941 */ /* 0x000fea0003800000 */
.L_x_57:
[----:B------:R-:W-:Y:S01]  /*8190*/  BAR.SYNC.DEFER_BLOCKING 0x1, 0x80 ;  /* 0x0042000000007b1d */ /* 0x000fe20000010000 */
[----:B------:R-:W-:Y:S02]  /*81a0*/  F2FP.BF16.F32.PACK_AB R72, R73, R72 ;  /* 0x000000484948723e */ /* 0x000fe400000010ff */
        /* <DEDUP_REMOVED lines=15> */
[----:B---3--:R-:W3:Y:S02]  /*82a0*/  FENCE.VIEW.ASYNC.S ;  /* 0x00000000000073c6 */ /* 0x008ee40000000000 */
[----:B---3--:R-:W-:Y:S06]  /*82b0*/  BAR.SYNC.DEFER_BLOCKING 0x1, 0x80 ;  /* 0x0042000000007b1d */ /* 0x008fec0000010000 */
[----:B------:R-:W-:Y:S05]  /*82c0*/  @P1 BRA `(.L_x_60) ;  /* 0x0000000000301947 */ /* 0x000fea0003800000 */
[----:B------:R-:W3:Y:S01]  /*82d0*/  S2UR UR10, SR_CTAID.X ;  /* 0x00000000000a79c3 */ /* 0x000ee20000002500 */
[----:B------:R-:W-:Y:S01]  /*82e0*/  ULDC.64 UR4, c[0x0][0x198] ;  /* 0x0000660000047ab9 */ /* 0x000fe20000000a00 */
[----:B------:R-:W-:Y:S01]  /*82f0*/  R2UR UR8, R2 ;  /* 0x00000000020872ca */ /* 0x000fe200000e0000 */
[----:B------:R-:W-:Y:S01]  /*8300*/  UIADD3 UR4, UP0, UR4, 0x670, URZ ;  /* 0x0000067004047890 */ /* 0x000fe2000ff1e03f */
[----:B------:R-:W-:Y:S01]  /*8310*/  UMOV UR9, 0x40 ;  /* 0x0000004000097882 */ /* 0x000fe20000000000 */
[----:B------:R-:W-:Y:S02]  /*8320*/  UMOV UR11, UR44 ;  /* 0x0000002c000b7c82 */ /* 0x000fe40008000000 */
[----:B------:R-:W-:Y:S01]  /*8330*/  UIADD3.X UR5, URZ, UR5, URZ, UP0, !UPT ;  /* 0x000000053f057290 */ /* 0x000fe200087fe43f */
[----:B------:R-:W-:Y:S01]  /*8340*/  UMOV UR12, UR45 ;  /* 0x0000002d000c7c82 */ /* 0x000fe20008000000 */
[----:B---3--:R-:W-:-:S09]  /*8350*/  USHF.L.U32 UR10, UR10, 0x6, URZ ;  /* 0x000000060a0a7899 */ /* 0x008fd2000800063f */
[----:B------:R3:W-:Y:S01]  /*8360*/  UTMASTG.4D [UR8], [UR4] ;  /* 0x00000008040073b5 */ /* 0x0007e20008018000 */
[----:B------:R0:W-:Y:S01]  /*8370*/  UTMACMDFLUSH ;  /* 0x00000000000079b7 */ /* 0x0001e20000000000 */
[----:B---3--:R-:W-:-:S04]  /*8380*/  DEPBAR.LE SB0, 0x1 ;  /* 0x000080400000791a */ /* 0x008fc80000000000 */
.L_x_60:
[----:B------:R-:W-:Y:S05]  /*8390*/  BSYNC B0 ;  /* 0x0000000000007941 */ /* 0x000fea0003800000 */
.L_x_59:
        /* <DEDUP_REMOVED lines=11> */
[----:B------:R3:W-:Y:S01]  /*8450*/  STSM.16.M88.4 [R21], R80 ;  /* 0x0000005015007844 */ /* 0x0007e20000000200 */
[----:B------:R-:W-:Y:S01]  /*8460*/  @!PT LDS RZ, [RZ] ;  /* 0x00000000fffff984 */ /* 0x000fe20000000800 */
[----:B------:R-:W-:Y:S01]  /*8470*/  @!PT LDS RZ, [RZ] ;  /* 0x00000000fffff984 */ /* 0x000fe20000000800 */
[----:B------:R-:W-:Y:S01]  /*8480*/  @!PT LDS RZ, [RZ] ;  /* 0x00000000fffff984 */ /* 0x000fe20000000800 */
[----:B------:R-:W-:Y:S01]  /*8490*/  @!PT LDS RZ, [RZ] ;  /* 0x00000000fffff984 */ /* 0x000fe20000000800 */
[----:B------:R4:W-:Y:S06]  /*84a0*/  MEMBAR.ALL.CTA ;  /* 0x0000000000007992 */ /* 0x0009ec0000008000 */
[----:B----4-:R-:W4:Y:S02]  /*84b0*/  FENCE.VIEW.ASYNC.S ;  /* 0x00000000000073c6 */ /* 0x010f240000000000 */
[----:B----4-:R-:W-:Y:S06]  /*84c0*/  BAR.SYNC.DEFER_BLOCKING 0x1, 0x80 ;  /* 0x0042000000007b1d */ /* 0x010fec0000010000 */
[----:B------:R-:W-:Y:S05]  /*84d0*/  @P1 BRA `(.L_x_62) ;  /* 0x0000000000341947 */ /* 0x000fea0003800000 */
[----:B------:R-:W4:Y:S01]  /*84e0*/  S2UR UR10, SR_CTAID.X ;  /* 0x00000000000a79c3 */ /* 0x000f220000002500 */
        /* <DEDUP_REMOVED lines=8> */
[----:B----4-:R-:W-:-:S09]  /*8570*/  USHF.L.U32 UR10, UR10, 0x6, URZ ;  /* 0x000000060a0a7899 */ /* 0x010fd2000800063f */
[----:B------:R4:W-:Y:S01]  /*8580*/  UTMASTG.4D [UR8], [UR4] ;  /* 0x00000008040073b5 */ /* 0x0009e20008018000 */
[----:B------:R0:W-:Y:S01]  /*8590*/  UTMACMDFLUSH ;  /* 0x00000000000079b7 */ /* 0x0001e20000000000 */
[----:B----4-:R-:W-:-:S04]  /*85a0*/  DEPBAR.LE SB0, 0x1 ;  /* 0x000080400000791a */ /* 0x010fc80000000000 */
.L_x_62:
[----:B------:R-:W-:Y:S05]  /*85b0*/  BSYNC B0 ;  /* 0x0000000000007941 */ /* 0x000fea0003800000 */
.L_x_61:
[----:B------:R-:W-:Y:S06]  /*85c0*/  BAR.SYNC.DEFER_BLOCKING 0x1, 0x80 ;  /* 0x0042000000007b1d */ /* 0x000fec0000010000 */
[----:B------:R-:W-:Y:S01]  /*85d0*/  BSSY B0, `(.L_x_63) ;  /* 0x0000016000007945 */ /* 0x000fe20003800000 */
[----:B------:R4:W-:Y:S04]  /*85e0*/  STSM.16.M88.4 [R3], R56 ;  /* 0x0000003803007844 */ /* 0x0009e80000000200 */
[----:B------:R4:W-:Y:S01]  /*85f0*/  STSM.16.M88.4 [R0], R64 ;  /* 0x0000004000007844 */ /* 0x0009e20000000200 */
[----:B------:R-:W-:Y:S01]  /*8600*/  @!PT LDS RZ, [RZ] ;  /* 0x00000000fffff984 */ /* 0x000fe20000000800 */
[----:B------:R-:W-:Y:S01]  /*8610*/  @!PT LDS RZ, [RZ] ;  /* 0x00000000fffff984 */ /* 0x000fe20000000800 */
[----:B------:R-:W-:Y:S01]  /*8620*/  @!PT LDS RZ, [RZ] ;  /* 0x00000000fffff984 */ /* 0x000fe20000000800 */
[----:B------:R-:W-:Y:S01]  /*8630*/  @!PT LDS RZ, [RZ] ;  /* 0x00000000fffff984 */ /* 0x000fe20000000800 */
[----:B------:R5:W-:Y:S06]  /*8640*/  MEMBAR.ALL.CTA ;  /* 0x0000000000007992 */ /* 0x000bec0000008000 */
[----:B-----5:R-:W5:Y:S02]  /*8650*/  FENCE.VIEW.ASYNC.S ;  /* 0x00000000000073c6 */ /* 0x020f640000000000 */
[----:B-----5:R-:W-:Y:S06]  /*8660*/  BAR.SYNC.DEFER_BLOCKING 0x1, 0x80 ;  /* 0x0042000000007b1d */ /* 0x020fec0000010000 */
[----:B------:R-:W-:Y:S05]  /*8670*/  @P1 BRA `(.L_x_64) ;  /* 0x00000000002c1947 */ /* 0x000fea0003800000 */
[----:B------:R-:W5:Y:S01]  /*8680*/  S2UR UR10, SR_CTAID.X ;  /* 0x00000000000a79c3 */ /* 0x000f620000002500 */
[----:B------:R-:W-:Y:S01]  /*8690*/  ULDC.64 UR4, c[0x0][0x198] ;  /* 0x0000660000047ab9 */ /* 0x000fe20000000a00 */
[----:B------:R-:W-:Y:S01]  /*86a0*/  R2UR UR8, R2 ;  /* 0x00000000020872ca */ /* 0x000fe200000e0000 */
[----:B------:R-:W-:Y:S01]  /*86b0*/  UIADD3 UR4, UP0, UR4, 0x670, URZ ;  /* 0x0000067004047890 */ /* 0x000fe2000ff1e03f */
[----:B------:R-:W-:Y:S01]  /*86c0*/  UMOV UR9, 0x80 ;  /* 0x0000008000097882 */ /* 0x000fe20000000000 */
[----:B------:R-:W-:Y:S02]  /*86d0*/  UMOV UR11, UR44 ;  /* 0x0000002c000b7c82 */ /* 0x000fe40008000000 */
[----:B------:R-:W-:Y:S01]  /*86e0*/  UIADD3.X UR5, URZ, UR5, URZ, UP0, !UPT ;  /* 0x000000053f057290 */ /* 0x000fe200087fe43f */
[----:B------:R-:W-:Y:S01]  /*86f0*/  UMOV UR12, UR45 ;  /* 0x0000002d000c7c82 */ /* 0x000fe20008000000 */
[----:B-----5:R-:W-:-:S09]  /*8700*/  USHF.L.U32 UR10, UR10, 0x6, URZ ;  /* 0x000000060a0a7899 */ /* 0x020fd2000800063f */
[----:B------:R1:W-:Y:S02]  /*8710*/  UTMASTG.4D [UR8], [UR4] ;  /* 0x00000008040073b5 */ /* 0x0003e40008018000 */
[----:B-1----:R0:W-:Y:S02]  /*8720*/  UTMACMDFLUSH ;  /* 0x00000000000079b7 */ /* 0x0021e40000000000 */
.L_x_64:
[----:B------:R-:W-:Y:S05]  /*8730*/  BSYNC B0 ;  /* 0x0000000000007941 */ /* 0x000fea0003800000 */
.L_x_63:
[----:B------:R-:W-:-:S04]  /*8740*/  DEPBAR.LE SB0, 0x0 ;  /* 0x000080000000791a */ /* 0x000fc80000000000 */
[----:B------:R-:W-:Y:S05]  /*8750*/  EXIT ;  /* 0x000000000000794d */ /* 0x000fea0003800000 */
.L_x_7:
[----:B-1----:R1:W2:Y:S02]  /*8760*/  SYNCS.PHASECHK.TRANS64.TRYWAIT P2, [R3+URZ+0x19048], R0 ;  /* 0x01904800030075a7 */ /* 0x0022a4000804017f */
[----:B--2---:R-:W-:Y:S05]  /*8770*/  @!P2 NANOSLEEP.SYNCS 0x989680 ;  /* 0x009896800000a95d */ /* 0x004fea0003900000 */
[----:B------:R-:W2:Y:S02]  /*8780*/  @!P2 SYNCS.PHASECHK.TRANS64 P2, [R3+URZ+0x19048], R0 ;  /* 0x019048000300a5a7 */ /* 0x000ea4000804007f */
[----:B--2---:R-:W-:Y:S05]  /*8790*/  @!P2 BRA `(.L_x_7) ;  /* 0xfffffffc00f0a947 */ /* 0x004fea000383ffff */
[----:B------:R-:W-:Y:S05]  /*87a0*/  BRA `(.L_x_65) ;  /* 0xffffff7c00cc7947 */ /* 0x000fea000383ffff */
.L_x_12:
[----:B-1----:R1:W2:Y:S02]  /*87b0*/  SYNCS.PHASECHK.TRANS64.TRYWAIT P1, [R0+URZ+0x19020], R5 ;  /* 0x01902005000075a7 */ /* 0x0022a4000802017f */
[----:B--2---:R-:W-:Y:S05]  /*87c0*/  @!P1 NANOSLEEP.SYNCS 0x989680 ;  /* 0x009896800000995d */ /* 0x004fea0003900000 */
[----:B------:R-:W2:Y:S02]  /*87d0*/  @!P1 SYNCS.PHASECHK.TRANS64 P1, [R0+URZ+0x19020], R5 ;  /* 0x01902005000095a7 */ /* 0x000ea4000802007f */
[----:B--2---:R-:W-:Y:S05]  /*87e0*/  @!P1 BRA `(.L_x_12) ;  /* 0xfffffffc00f09947 */ /* 0x004fea000383ffff */
[----:B------:R-:W-:Y:S05]  /*87f0*/  BRA `(.L_x_66) ;  /* 0xffffff8000d07947 */ /* 0x000fea000383ffff */
.L_x_14:
[----:B-1----:R1:W2:Y:S02]  /*8800*/  SYNCS.PHASECHK.TRANS64.TRYWAIT P1, [R0+URZ+0x19020], R7 ;  /* 0x01902007000075a7 */ /* 0x0022a4000802017f */
[----:B--2---:R-:W-:Y:S05]  /*8810*/  @!P1 NANOSLEEP.SYNCS 0x989680 ;  /* 0x009896800000995d */ /* 0x004fea0003900000 */
[----:B------:R-:W2:Y:S02]  /*8820*/  @!P1 SYNCS.PHASECHK.TRANS64 P1, [R0+URZ+0x19020], R7 ;  /* 0x01902007000095a7 */ /* 0x000ea4000802007f */
[----:B--2---:R-:W-:Y:S05]  /*8830*/  @!P1 BRA `(.L_x_14) ;  /* 0xfffffffc00f09947 */ /* 0x004fea000383ffff */
[----:B------:R-:W-:Y:S05]  /*8840*/  BRA `(.L_x_67) ;  /* 0xffffff8400887947 */ /* 0x000fea000383ffff */
.L_x_17:
[----:B-1----:R1:W2:Y:S02]  /*8850*/  SYNCS.PHASECHK.TRANS64.TRYWAIT P1, [R2+URZ+0x19020], R7 ;  /* 0x01902007020075a7 */ /* 0x0022a4000802017f */
[----:B--2---:R-:W-:Y:S05]  /*8860*/  @!P1 NANOSLEEP.SYNCS 0x989680 ;  /* 0x009896800000995d */ /* 0x004fea0003900000 */
[----:B------:R-:W2:Y:S02]  /*8870*/  @!P1 SYNCS.PHASECHK.TRANS64 P1, [R2+URZ+0x19020], R7 ;  /* 0x01902007020095a7 */ /* 0x000ea4000802007f */
[----:B--2---:R-:W-:Y:S05]  /*8880*/  @!P1 BRA `(.L_x_17) ;  /* 0xfffffffc00f09947 */ /* 0x004fea000383ffff */
[----:B------:R-:W-:Y:S05]  /*8890*/  BRA `(.L_x_68) ;  /* 0xffffff88006c7947 */ /* 0x000fea000383ffff */
.L_x_19:
[----:B-1----:R1:W2:Y:S02]  /*88a0*/  SYNCS.PHASECHK.TRANS64.TRYWAIT P1, [R7+URZ+0x19020], R0 ;  /* 0x01902000070075a7 */ /* 0x0022a4000802017f */
[----:B--2---:R-:W-:Y:S05]  /*88b0*/  @!P1 NANOSLEEP.SYNCS 0x989680 ;  /* 0x009896800000995d */ /* 0x004fea0003900000 */
[----:B------:R-:W2:Y:S02]  /*88c0*/  @!P1 SYNCS.PHASECHK.TRANS64 P1, [R7+URZ+0x19020], R0 ;  /* 0x01902000070095a7 */ /* 0x000ea4000802007f */
[----:B--2---:R-:W-:Y:S05]  /*88d0*/  @!P1 BRA `(.L_x_19) ;  /* 0xfffffffc00f09947 */ /* 0x004fea000383ffff */
[----:B------:R-:W-:Y:S05]  /*88e0*/  BRA `(.L_x_69) ;  /* 0xffffff8c003c7947 */ /* 0x000fea000383ffff */
.L_x_21:
[----:B-1----:R1:W2:Y:S02]  /*88f0*/  SYNCS.PHASECHK.TRANS64.TRYWAIT P1, [R2+URZ+0x19040], R65 ;  /* 0x01904041020075a7 */ /* 0x0022a4000802017f */
[----:B--2---:R-:W-:Y:S05]  /*8900*/  @!P1 NANOSLEEP.SYNCS 0x989680 ;  /* 0x009896800000995d */ /* 0x004fea0003900000 */
[----:B------:R-:W2:Y:S02]  /*8910*/  @!P1 SYNCS.PHASECHK.TRANS64 P1, [R2+URZ+0x19040], R65 ;  /* 0x01904041020095a7 */ /* 0x000ea4000802007f */
[----:B--2---:R-:W-:Y:S05]  /*8920*/  @!P1 BRA `(.L_x_21) ;  /* 0xfffffffc00f09947 */ /* 0x004fea000383ffff */
[----:B------:R-:W-:Y:S05]  /*8930*/  BRA `(.L_x_70) ;  /* 0xffffff9000247947 */ /* 0x000fea000383ffff */
.L_x_22:
[----:B--2---:R2:W3:Y:S02]  /*8940*/  SYNCS.PHASECHK.TRANS64.TRYWAIT P1, [R2+URZ+0x19000], R65 ;  /* 0x01900041020075a7 */ /* 0x0044e4000802017f */
[----:B---3--:R-:W-:Y:S05]  /*8950*/  @!P1 NANOSLEEP.SYNCS 0x989680 ;  /* 0x009896800000995d */ /* 0x008fea0003900000 */
[----:B------:R-:W3:Y:S02]  /*8960*/  @!P1 SYNCS.PHASECHK.TRANS64 P1, [R2+URZ+0x19000], R65 ;  /* 0x01900041020095a7 */ /* 0x000ee4000802007f */
[----:B---3--:R-:W-:Y:S05]  /*8970*/  @!P1 BRA `(.L_x_22) ;  /* 0xfffffffc00f09947 */ /* 0x008fea000383ffff */
[----:B------:R-:W-:Y:S05]  /*8980*/  BRA `(.L_x_71) ;  /* 0xffffff90001c7947 */ /* 0x000fea000383ffff */
.L_x_23:
[----:B-1----:R1:W3:Y:S02]  /*8990*/  SYNCS.PHASECHK.TRANS64.TRYWAIT P6, [R2+URZ+0x19008], R65 ;  /* 0x01900841020075a7 */ /* 0x0022e400080c017f */
[----:B---3--:R-:W-:Y:S05]  /*89a0*/  @!P6 NANOSLEEP.SYNCS 0x989680 ;  /* 0x009896800000e95d */ /* 0x008fea0003900000 */
[----:B------:R-:W3:Y:S02]  /*89b0*/  @!P6 SYNCS.PHASECHK.TRANS64 P6, [R2+URZ+0x19008], R65 ;  /* 0x019008410200e5a7 */ /* 0x000ee400080c007f */
[----:B---3--:R-:W-:Y:S05]  /*89c0*/  @!P6 BRA `(.L_x_23) ;  /* 0xfffffffc00f0e947 */ /* 0x008fea000383ffff */
[----:B------:R-:W-:Y:S05]  /*89d0*/  BRA `(.L_x_72) ;  /* 0xffffffa000607947 */ /* 0x000fea000383ffff */
.L_x_25:
[----:B--2---:R2:W3:Y:S02]  /*89e0*/  SYNCS.PHASECHK.TRANS64.TRYWAIT P1, [R25+URZ+0x19000], R0 ;  /* 0x01900000190075a7 */ /* 0x0044e4000802017f */
[----:B---3--:R-:W-:Y:S05]  /*89f0*/  @!P1 NANOSLEEP.SYNCS 0x989680 ;  /* 0x009896800000995d */ /* 0x008fea0003900000 */
[----:B------:R-:W3:Y:S02]  /*8a00*/  @!P1 SYNCS.PHASECHK.TRANS64 P1, [R25+URZ+0x19000], R0 ;  /* 0x01900000190095a7 */ /* 0x000ee4000802007f */
[----:B---3--:R-:W-:Y:S05]  /*8a10*/  @!P1 BRA `(.L_x_25) ;  /* 0xfffffffc00f09947 */ /* 0x008fea000383ffff */
[----:B------:R-:W-:Y:S05]  /*8a20*/  BRA `(.L_x_73) ;  /* 0xffffffb000147947 */ /* 0x000fea000383ffff */
.L_x_28:
[----:B-1----:R1:W2:Y:S02]  /*8a30*/  SYNCS.PHASECHK.TRANS64.TRYWAIT P2, [R0+URZ+0x19020], R147 ;  /* 0x01902093000075a7 */ /* 0x0022a4000804017f */
[----:B--2---:R-:W-:Y:S05]  /*8a40*/  @!P2 NANOSLEEP.SYNCS 0x989680 ;  /* 0x009896800000a95d */ /* 0x004fea0003900000 */
[----:B------:R-:W2:Y:S02]  /*8a50*/  @!P2 SYNCS.PHASECHK.TRANS64 P2, [R0+URZ+0x19020], R147 ;  /* 0x019020930000a5a7 */ /* 0x000ea4000804007f */
[----:B--2---:R-:W-:Y:S05]  /*8a60*/  @!P2 BRA `(.L_x_28) ;  /* 0xfffffffc00f0a947 */ /* 0x004fea000383ffff */
[----:B------:R-:W-:Y:S05]  /*8a70*/  BRA `(.L_x_74) ;  /* 0xffffffb400747947 */ /* 0x000fea000383ffff */
.L_x_31:
[----:B-1----:R1:W2:Y:S02]  /*8a80*/  SYNCS.PHASECHK.TRANS64.TRYWAIT P2, [R152+URZ+0x19000], R147 ;  /* 0x01900093980075a7 */ /* 0x0022a4000804017f */
[----:B--2---:R-:W-:Y:S05]  /*8a90*/  @!P2 NANOSLEEP.SYNCS 0x989680 ;  /* 0x009896800000a95d */ /* 0x004fea0003900000 */
[----:B------:R-:W2:Y:S02]  /*8aa0*/  @!P2 SYNCS.PHASECHK.TRANS64 P2, [R152+URZ+0x19000], R147 ;  /* 0x019000939800a5a7 */ /* 0x000ea4000804007f */
[----:B--2---:R-:W-:Y:S05]  /*8ab0*/  @!P2 BRA `(.L_x_31) ;  /* 0xfffffffc00f0a947 */ /* 0x004fea000383ffff */
[----:B------:R-:W-:Y:S05]  /*8ac0*/  BRA `(.L_x_75) ;  /* 0xffffffbc00607947 */ /* 0x000fea000383ffff */
.L_x_35:
[----:B-1----:R1:W2:Y:S02]  /*8ad0*/  SYNCS.PHASECHK.TRANS64.TRYWAIT P1, [R24+URZ+0x19020], R25 ;  /* 0x01902019180075a7 */ /* 0x0022a4000802017f */
[----:B--2---:R-:W-:Y:S05]  /*8ae0*/  @!P1 NANOSLEEP.SYNCS 0x989680 ;  /* 0x009896800000995d */ /* 0x004fea0003900000 */
[----:B------:R-:W2:Y:S02]  /*8af0*/  @!P1 SYNCS.PHASECHK.TRANS64 P1, [R24+URZ+0x19020], R25 ;  /* 0x01902019180095a7 */ /* 0x000ea4000802007f */
[----:B--2---:R-:W-:Y:S05]  /*8b00*/  @!P1 BRA `(.L_x_35) ;  /* 0xfffffffc00f09947 */ /* 0x004fea000383ffff */
[----:B------:R-:W-:Y:S05]  /*8b10*/  BRA `(.L_x_76) ;  /* 0xffffffd800307947 */ /* 0x000fea000383ffff */
        .weak           $__internal_0_$__cuda_sm20_rcp_rn_f32_slowpath
        .type           $__internal_0_$__cuda_sm20_rcp_rn_f32_slowpath,@function
        .size           $__internal_0_$__cuda_sm20_rcp_rn_f32_slowpath,(.L_x_82 - $__internal_0_$__cuda_sm20_rcp_rn_f32_slowpath)
$__internal_0_$__cuda_sm20_rcp_rn_f32_slowpath:
[----:B------:R-:W-:Y:S01]  /*8b20*/  IMAD.SHL.U32 R4, R3, 0x2, RZ ;  /* 0x0000000203047824 */ /* 0x000fe200078e00ff */
[----:B------:R-:W-:Y:S04]  /*8b30*/  BSSY B2, `(.L_x_77) ;  /* 0x0000030000027945 */ /* 0x000fe80003800000 */
[----:B------:R-:W-:-:S04]  /*8b40*/  SHF.R.U32.HI R31, RZ, 0x18, R4 ;  /* 0x00000018ff1f7819 */ /* 0x000fc80000011604 */
[----:B------:R-:W-:-:S13]  /*8b50*/  ISETP.NE.U32.AND P0, PT, R31, RZ, PT ;  /* 0x000000ff1f00720c */ /* 0x000fda0003f05070 */
[----:B------:R-:W-:Y:S05]  /*8b60*/  @P0 BRA `(.L_x_78) ;  /* 0x0000000000280947 */ /* 0x000fea0003800000 */
[----:B------:R-:W-:-:S04]  /*8b70*/  SHF.L.U32 R4, R3, 0x1, RZ ;  /* 0x0000000103047819 */ /* 0x000fc800000006ff */
[----:B------:R-:W-:-:S13]  /*8b80*/  ISETP.NE.AND P0, PT, R4, RZ, PT ;  /* 0x000000ff0400720c */ /* 0x000fda0003f05270 */
[----:B------:R-:W-:Y:S01]  /*8b90*/  @P0 FFMA R26, R3, 1.84467440737095516160e+19, RZ ;  /* 0x5f800000031a0823 */ /* 0x000fe200000000ff */
[----:B------:R-:W-:Y:S08]  /*8ba0*/  @!P0 MUFU.RCP R5, R3 ;  /* 0x0000000300058308 */ /* 0x000ff00000001000 */
[----:B------:R-:W1:Y:S02]  /*8bb0*/  @P0 MUFU.RCP R27, R26 ;  /* 0x0000001a001b0308 */ /* 0x000e640000001000 */
[----:B-1----:R-:W-:-:S04]  /*8bc0*/  @P0 FFMA R4, R26, R27, -1 ;  /* 0xbf8000001a040423 */ /* 0x002fc8000000001b */
[----:B------:R-:W-:-:S04]  /*8bd0*/  @P0 FADD.FTZ R4, -R4, -RZ ;  /* 0x800000ff04040221 */ /* 0x000fc80000010100 */
[----:B------:R-:W-:-:S04]  /*8be0*/  @P0 FFMA R4, R27, R4, R27 ;  /* 0x000000041b040223 */ /* 0x000fc8000000001b */
[----:B------:R-:W-:Y:S01]  /*8bf0*/  @P0 FFMA R5, R4, 1.84467440737095516160e+19, RZ ;  /* 0x5f80000004050823 */ /* 0x000fe200000000ff */
[----:B------:R-:W-:Y:S06]  /*8c00*/  BRA `(.L_x_79) ;  /* 0x0000000000887947 */ /* 0x000fec0003800000 */
.L_x_78:
[----:B------:R-:W-:-:S04]  /*8c10*/  IADD3 R33, R31, -0xfd, RZ ;  /* 0xffffff031f217810 */ /* 0x000fc80007ffe0ff */
[----:B------:R-:W-:-:S13]  /*8c20*/  ISETP.GT.U32.AND P0, PT, R33, 0x1, PT ;  /* 0x000000012100780c */ /* 0x000fda0003f04070 */
[----:B------:R-:W-:Y:S05]  /*8c30*/  @P0 BRA `(.L_x_80) ;  /* 0x0000000000780947 */ /* 0x000fea0003800000 */
[----:B------:R-:W-:Y:S02]  /*8c40*/  LOP3.LUT R4, R3, 0x7fffff, RZ, 0xc0, !PT ;  /* 0x007fffff03047812 */ /* 0x000fe400078ec0ff */
[----:B------:R-:W-:Y:S02]  /*8c50*/  MOV R28, 0x3 ;  /* 0x00000003001c7802 */ /* 0x000fe40000000f00 */
[----:B------:R-:W-:Y:S02]  /*8c60*/  LOP3.LUT R4, R4, 0x3f800000, RZ, 0xfc, !PT ;  /* 0x3f80000004047812 */ /* 0x000fe400078efcff */
[----:B------:R-:W-:Y:S02]  /*8c70*/  SHF.L.U32 R28, R28, R33, RZ ;  /* 0x000000211c1c7219 */ /* 0x000fe400000006ff */
[----:B------:R-:W1:Y:S02]  /*8c80*/  MUFU.RCP R5, R4 ;  /* 0x0000000400057308 */ /* 0x000e640000001000 */
[----:B-1----:R-:W-:-:S04]  /*8c90*/  FFMA R26, R4, R5, -1 ;  /* 0xbf800000041a7423 */ /* 0x002fc80000000005 */
[----:B------:R-:W-:-:S04]  /*8ca0*/  FADD.FTZ R26, -R26, -RZ ;  /* 0x800000ff1a1a7221 */ /* 0x000fc80000010100 */
[CCC-:B------:R-:W-:Y:S01]  /*8cb0*/  FFMA.RM R27, R5.reuse, R26.reuse, R5.reuse ;  /* 0x0000001a051b7223 */ /* 0x1c0fe20000004005 */
[----:B------:R-:W-:-:S04]  /*8cc0*/  FFMA.RP R26, R5, R26, R5 ;  /* 0x0000001a051a7223 */ /* 0x000fc80000008005 */
[C---:B------:R-:W-:Y:S02]  /*8cd0*/  LOP3.LUT R5, R27.reuse, 0x7fffff, RZ, 0xc0, !PT ;  /* 0x007fffff1b057812 */ /* 0x040fe400078ec0ff */
[----:B------:R-:W-:Y:S02]  /*8ce0*/  FSETP.NEU.FTZ.AND P0, PT, R27, R26, PT ;  /* 0x0000001a1b00720b */ /* 0x000fe40003f1d000 */
[----:B------:R-:W-:Y:S02]  /*8cf0*/  LOP3.LUT R5, R5, 0x800000, RZ, 0xfc, !PT ;  /* 0x0080000005057812 */ /* 0x000fe400078efcff */
[----:B------:R-:W-:Y:S02]  /*8d00*/  SEL R26, RZ, 0xffffffff, !P0 ;  /* 0xffffffffff1a7807 */ /* 0x000fe40004000000 */
[----:B------:R-:W-:-:S03]  /*8d10*/  LOP3.LUT R28, R28, R5, RZ, 0xc0, !PT ;  /* 0x000000051c1c7212 */ /* 0x000fc600078ec0ff */
[----:B------:R-:W-:Y:S01]  /*8d20*/  IMAD.MOV R26, RZ, RZ, -R26 ;  /* 0x000000ffff1a7224 */ /* 0x000fe200078e0a1a */
[----:B------:R-:W-:-:S04]  /*8d30*/  SHF.R.U32.HI R28, RZ, R33, R28 ;  /* 0x00000021ff1c7219 */ /* 0x000fc8000001161c */
[----:B------:R-:W-:Y:S02]  /*8d40*/  LOP3.LUT P1, RZ, R26, R33, R5, 0xf8, !PT ;  /* 0x000000211aff7212 */ /* 0x000fe4000782f805 */
[C---:B------:R-:W-:Y:S02]  /*8d50*/  LOP3.LUT P0, RZ, R28.reuse, 0x1, RZ, 0xc0, !PT ;  /* 0x000000011cff7812 */ /* 0x040fe4000780c0ff */
[----:B------:R-:W-:-:S04]  /*8d60*/  LOP3.LUT P2, RZ, R28, 0x2, RZ, 0xc0, !PT ;  /* 0x000000021cff7812 */ /* 0x000fc8000784c0ff */
[----:B------:R-:W-:Y:S02]  /*8d70*/  PLOP3.LUT P0, PT, P0, P1, P2, 0xe0, 0x0 ;  /* 0x000000000000781c */ /* 0x000fe40000703c20 */
[----:B------:R-:W-:Y:S02]  /*8d80*/  LOP3.LUT P1, RZ, R3, 0x7fffff, RZ, 0xc0, !PT ;  /* 0x007fffff03ff7812 */ /* 0x000fe4000782c0ff */
[----:B------:R-:W-:-:S04]  /*8d90*/  SEL R4, RZ, 0x1, !P0 ;  /* 0x00000001ff047807 */ /* 0x000fc80004000000 */
[----:B------:R-:W-:-:S04]  /*8da0*/  IADD3 R4, -R4, RZ, RZ ;  /* 0x000000ff04047210 */ /* 0x000fc80007ffe1ff */
[----:B------:R-:W-:Y:S02]  /*8db0*/  ISETP.GE.AND P0, PT, R4, RZ, PT ;  /* 0x000000ff0400720c */ /* 0x000fe40003f06270 */
[----:B------:R-:W-:-:S04]  /*8dc0*/  IADD3 R4, R31, -0xfc, RZ ;  /* 0xffffff041f047810 */ /* 0x000fc80007ffe0ff */
[----:B------:R-:W-:-:S07]  /*8dd0*/  SHF.R.U32.HI R4, RZ, R4, R5 ;  /* 0x00000004ff047219 */ /* 0x000fce0000011605 */
[----:B------:R-:W-:-:S05]  /*8de0*/  @!P0 IADD3 R4, R4, 0x1, RZ ;  /* 0x0000000104048810 */ /* 0x000fca0007ffe0ff */
[----:B------:R-:W-:-:S05]  /*8df0*/  @!P1 IMAD.SHL.U32 R4, R4, 0x2, RZ ;  /* 0x0000000204049824 */ /* 0x000fca00078e00ff */
[----:B------:R-:W-:Y:S01]  /*8e00*/  LOP3.LUT R5, R4, 0x80000000, R3, 0xf8, !PT ;  /* 0x8000000004057812 */ /* 0x000fe200078ef803 */
[----:B------:R-:W-:Y:S06]  /*8e10*/  BRA `(.L_x_79) ;  /* 0x0000000000047947 */ /* 0x000fec0003800000 */
.L_x_80:
[----:B------:R1:W2:Y:S02]  /*8e20*/  MUFU.RCP R5, R3 ;  /* 0x0000000300057308 */ /* 0x0002a40000001000 */
.L_x_79:
[----:B------:R-:W-:Y:S05]  /*8e30*/  BSYNC B2 ;  /* 0x0000000000027941 */ /* 0x000fea0003800000 */
.L_x_77:
[----:B--2---:R-:W-:Y:S02]  /*8e40*/  MOV R26, R5 ;  /* 0x00000005001a7202 */ /* 0x004fe40000000f00 */
[----:B------:R-:W-:Y:S02]  /*8e50*/  MOV R4, R25 ;  /* 0x0000001900047202 */ /* 0x000fe40000000f00 */
[----:B------:R-:W-:-:S04]  /*8e60*/  MOV R5, 0x0 ;  /* 0x0000000000057802 */ /* 0x000fc80000000f00 */
[----:B-1----:R-:W-:Y:S05]  /*8e70*/  RET.REL.NODEC R4 `(_ZN7cutlass13device_kernelINS_4fmha6kernel13FmhaKernelTmaINS1_10collective15FmhaMainloopTmaINS_10bfloat16_tEfN4cute5tupleIJNS7_1CILi64EEESA_NS9_ILi160EEEEEENS4_13DefaultFusionEJEEENS4_15FmhaFwdEpilogueIS6_fNS8_IJSA_SB_SA_EEEEEJEEEEEvNT_6ParamsE) ;  /* 0xffffff7004607950 */ /* 0x002fea0003c3ffff */
.L_x_81:
[----:B------:R-:W-:-:S00]  /*8e80*/  BRA `(.L_x_81) ;  /* 0xfffffffc00fc7947 */ /* 0x000fc0000383ffff */
[----:B------:R-:W-:-:S00]  /*8e90*/  NOP ;  /* 0x0000000000007918 */ /* 0x000fc00000000000 */
        /* <DEDUP_REMOVED lines=14> */
.L_x_82:


//--------------------- .nv.global.init           --------------------------
	.section	.nv.global.init,"aw",@progbits
.nv.global.init:
	.type		$str$23,@object
	.size		$str$23,($str$24 - $str$23)
$str$23:
        /*0000*/ 	.byte	0x28, 0x61, 0x64, 0x64, 0x72, 0x65, 0x73, 0x73, 0x20, 0x26, 0x20, 0x6d, 0x61, 0x73, 0x6b, 0x29
        /*0010*/ 	.byte	0x20, 0x3d, 0x3d, 0x20, 0x30, 0x00
	.type		$str$24,@object
	.size		$str$24,(__unnamed_1 - $str$24)
$str$24:
        /*0016*/ 	.byte	0x2f, 0x74, 0x6d, 0x70, 0x2f, 0x63, 0x75, 0x74, 0x6c, 0x61, 0x73, 0x73, 0x5f, 0x73, 0x77, 0x65
        /*0026*/ 	.byte	0x65, 0x70, 0x5f, 0x73, 0x72, 0x63, 0x2f, 0x69, 0x6e, 0x63, 0x6c, 0x75, 0x64, 0x65, 0x2f, 0x63
        /*0036*/ 	.byte	0x75, 0x74, 0x65, 0x2f, 0x70, 0x6f, 0x69, 0x6e, 0x74, 0x65, 0x72, 0x5f, 0x66, 0x6c, 0x61, 0x67
        /*0046*/ 	.byte	0x67, 0x65, 0x64, 0x2e, 0x68, 0x70, 0x70, 0x00
	.type		__unnamed_1,@object
	.size		__unnamed_1,(__unnamed_2 - __unnamed_1)
__unnamed_1:
        /*004e*/ 	.byte	0x61, 0x75, 0x74, 0x6f, 0x20, 0x63, 0x75, 0x74, 0x65, 0x3a, 0x3a, 0x61, 0x73, 0x5f, 0x70, 0x6f
        /* <DEDUP_REMOVED lines=27> */
        /*020e*/ 	.byte	0x32, 0x30, 0x34, 0x38, 0x3e, 0x3e, 0x3e, 0x3e, 0x3e, 0x5d, 0x00
	.type		__unnamed_2,@object
	.size		__unnamed_2,(.L_1 - __unnamed_2)
__unnamed_2:
        /* <DEDUP_REMOVED lines=29> */
.L_1:


//--------------------- .nv.shared._ZN7cutlass13device_kernelINS_4fmha6kernel13FmhaKernelTmaINS1_10collective15FmhaMainloopTmaINS_10bfloat16_tEfN4cute5tupleIJNS7_1CILi64EEESA_NS9_ILi160EEEEEENS4_13DefaultFusionEJEEENS4_15FmhaFwdEpilogueIS6_fNS8_IJSA_SB_SA_EEEEEJEEEEEvNT_6ParamsE --------------------------
	.section	.nv.shared._ZN7cutlass13device_kernelINS_4fmha6kernel13FmhaKernelTmaINS1_10collective15FmhaMainloopTmaINS_10bfloat16_tEfN4cute5tupleIJNS7_1CILi64EEESA_NS9_ILi160EEEEEENS4_13DefaultFusionEJEEENS4_15FmhaFwdEpilogueIS6_fNS8_IJSA_SB_SA_EEEEEJEEEEEvNT_6ParamsE,"aw",@nobits
	.sectionflags	@""
	.align	16
	.zero		1024


//--------------------- .nv.shared.reserved.0     --------------------------
	.section	.nv.shared.reserved.0,"aw",@nobits
	.weak		__nv_reservedSMEM_offset_0_alias
	.size		__nv_reservedSMEM_offset_0_alias, 0, 0
	.other		__nv_reservedSMEM_offset_0_alias,@"STO_CUDA_RESERVED_SHARED STV_DEFAULT"
__nv_reservedSMEM_offset_0_alias:
	.zero		0


//--------------------- .nv.global                --------------------------
	.section	.nv.global,"aw",@nobits
.nv.global:
	.type		_ZN39_INTERNAL_8afb6326_4_k_cu_f4d0481c_26114cute1_E,@object
	.size		_ZN39_INTERNAL_8afb6326_4_k_cu_f4d0481c_26114cute1_E,(_ZN39_INTERNAL_8afb6326_4_k_cu_f4d0481c_26114cuda3std3__45__cpo6cbeginE - _ZN39_INTERNAL_8afb6326_4_k_cu_f4d0481c_26114cute1_E)
_ZN39_INTERNAL_8afb6326_4_k_cu_f4d0481c_26114cute1_E:
	.zero		1
	.type		_ZN39_INTERNAL_8afb6326_4_k_cu_f4d0481c_26114cuda3std3__45__cpo6cbeginE,@object
	.size		_ZN39_INTERNAL_8afb6326_4_k_cu_f4d0481c_26114cuda3std3__45__cpo6cbeginE,(_ZN39_INTERNAL_8afb6326_4_k_cu_f4d0481c_26114cuda3std3__48in_placeE - _ZN39_INTERNAL_8afb6326_4_k_cu_f4d0481c_26114cuda3std3__45__cpo6cbeginE)
_ZN39_INTERNAL_8afb6326_4_k_cu_f4d0481c_26114cuda3std3__45__cpo6cbeginE:
	.zero		1
	.type		_ZN39_INTERNAL_8afb6326_4_k_cu_f4d0481c_26114cuda3std3__48in_placeE,@object
	.size		_ZN39_INTERNAL_8afb6326_4_k_cu_f4d0481c_26114cuda3std3__48in_placeE,(_ZN39_INTERNAL_8afb6326_4_k_cu_f4d0481c_26114cuda3std6ranges3__45__cpo9iter_moveE - _ZN39_INTERNAL_8afb6326_4_k_cu_f4d0481c_26114cuda3std3__48in_placeE)
_ZN39_INTERNAL_8afb6326_4_k_cu_f4d0481c_26114cuda3std3__48in_placeE:
	.zero		1
	.type		_ZN39_INTERNAL_8afb6326_4_k_cu_f4d0481c_26114cuda3std6ranges3__45__cpo9iter_moveE,@object
	.size		_ZN39_INTERNAL_8afb6326_4_k_cu_f4d0481c_26114cuda3std6ranges3__45__cpo9iter_moveE,(_ZN39_INTERNAL_8afb6326_4_k_cu_f4d0481c_26114cuda3std3__45__cpo5beginE - _ZN39_INTERNAL_8afb6326_4_k_cu_f4d0481c_26114cuda3std6ranges3__45__cpo9iter_moveE)
_ZN39_INTERNAL_8afb6326_4_k_cu_f4d0481c_26114cuda3std6ranges3__45__cpo9iter_moveE:
	.zero		1
	.type		_ZN39_INTERNAL_8afb6326_4_k_cu_f4d0481c_26114cuda3std3__45__cpo5beginE,@object
	.size		_ZN39_INTERNAL_8afb6326_4_k_cu_f4d0481c_26114cuda3std3__45__cpo5beginE,(_ZN39_INTERNAL_8afb6326_4_k_cu_f4d0481c_26114cuda3std3__441_GLOBAL__N__8afb6326_4_k_cu_f4d0481c_26116ignoreE - _ZN39_INTERNAL_8afb6326_4_k_cu_f4d0481c_26114cuda3std3__45__cpo5beginE)
_ZN39_INTERNAL_8afb6326_4_k_cu_f4d0481c_26114cuda3std3__45__cpo5beginE:
	.zero		1
	.type		_ZN39_INTERNAL_8afb6326_4_k_cu_f4d0481c_26114cuda3std3__441_GLOBAL__N__8afb6326_4_k_cu_f4d0481c_26116ignoreE,@object
	.size		_ZN39_INTERNAL_8afb6326_4_k_cu_f4d0481c_26114cuda3std3__441_GLOBAL__N__8afb6326_4_k_cu_f4d0481c_26116ignoreE,(_ZN39_INTERNAL_8afb6326_4_k_cu_f4d0481c_26114cute7productE - _ZN39_INTERNAL_8afb6326_4_k_cu_f4d0481c_26114cuda3std3__441_GLOBAL__N__8afb6326_4_k_cu_f4d0481c_26116ignoreE)
_ZN39_INTERNAL_8afb6326_4_k_cu_f4d0481c_26114cuda3std3__441_GLOBAL__N__8afb6326_4_k_cu_f4d0481c_26116ignoreE:
	.zero		1
	.type		_ZN39_INTERNAL_8afb6326_4_k_cu_f4d0481c_26114cute7productE,@object
	.size		_ZN39_INTERNAL_8afb6326_4_k_cu_f4d0481c_26114cute7productE,(_ZN39_INTERNAL_8afb6326_4_k_cu_f4d0481c_26114cuda3std3__45__cpo3endE - _ZN39_INTERNAL_8afb6326_4_k_cu_f4d0481c_26114cute7productE)
_ZN39_INTERNAL_8afb6326_4_k_cu_f4d0481c_26114cute7productE:
	.zero		1
	.type		_ZN39_INTERNAL_8afb6326_4_k_cu_f4d0481c_26114cuda3std3__45__cpo3endE,@object
	.size		_ZN39_INTERNAL_8afb6326_4_k_cu_f4d0481c_26114cuda3std3__45__cpo3endE,(_ZN39_INTERNAL_8afb6326_4_k_cu_f4d0481c_26114cuda3std3__419piecewise_constructE - _ZN39_INTERNAL_8afb6326_4_k_cu_f4d0481c_26114cuda3std3__45__cpo3endE)
_ZN39_INTERNAL_8afb6326_4_k_cu_f4d0481c_26114cuda3std3__45__cpo3endE:
	.zero		1
	.type		_ZN39_INTERNAL_8afb6326_4_k_cu_f4d0481c_26114cuda3std3__419piecewise_constructE,@object
	.size		_ZN39_INTERNAL_8afb6326_4_k_cu_f4d0481c_26114cuda3std3__419piecewise_constructE,(_ZN39_INTERNAL_8afb6326_4_k_cu_f4d0481c_26114cuda3std3__45__cpo4cendE - _ZN39_INTERNAL_8afb6326_4_k_cu_f4d0481c_26114cuda3std3__419piecewise_constructE)
_ZN39_INTERNAL_8afb6326_4_k_cu_f4d0481c_26114cuda3std3__419piecewise_constructE:
	.zero		1
	.type		_ZN39_INTERNAL_8afb6326_4_k_cu_f4d0481c_26114cuda3std3__45__cpo4cendE,@object
	.size		_ZN39_INTERNAL_8afb6326_4_k_cu_f4d0481c_26114cuda3std3__45__cpo4cendE,(_ZN39_INTERNAL_8afb6326_4_k_cu_f4d0481c_26114cuda3std6ranges3__45__cpo4swapE - _ZN39_INTERNAL_8afb6326_4_k_cu_f4d0481c_26114cuda3std3__45__cpo4cendE)
_ZN39_INTERNAL_8afb6326_4_k_cu_f4d0481c_26114cuda3std3__45__cpo4cendE:
	.zero		1
	.type		_ZN39_INTERNAL_8afb6326_4_k_cu_f4d0481c_26114cuda3std6ranges3__45__cpo4swapE,@object
	.size		_ZN39_INTERNAL_8afb6326_4_k_cu_f4d0481c_26114cuda3std6ranges3__45__cpo4swapE,(.L_9 - _ZN39_INTERNAL_8afb6326_4_k_cu_f4d0481c_26114cuda3std6ranges3__45__cpo4swapE)
_ZN39_INTERNAL_8afb6326_4_k_cu_f4d0481c_26114cuda3std6ranges3__45__cpo4swapE:
	.zero		1
.L_9:


//--------------------- .nv.constant0._ZN7cutlass13device_kernelINS_4fmha6kernel13FmhaKernelTmaINS1_10collective15FmhaMainloopTmaINS_10bfloat16_tEfN4cute5tupleIJNS7_1CILi64EEESA_NS9_ILi160EEEEEENS4_13DefaultFusionEJEEENS4_15FmhaFwdEpilogueIS6_fNS8_IJSA_SB_SA_EEEEEJEEEEEvNT_6ParamsE --------------------------
	.section	.nv.constant0._ZN7cutlass13device_kernelINS_4fmha6kernel13FmhaKernelTmaINS1_10collective15FmhaMainloopTmaINS_10bfloat16_tEfN4cute5tupleIJNS7_1CILi64EEESA_NS9_ILi160EEEEEENS4_13DefaultFusionEJEEENS4_15FmhaFwdEpilogueIS6_fNS8_IJSA_SB_SA_EEEEEJEEEEEvNT_6ParamsE,"a",@progbits
	.sectionflags	@""
	.align	4
.nv.constant0._ZN7cutlass13device_kernelINS_4fmha6kernel13FmhaKernelTmaINS1_10collective15FmhaMainloopTmaINS_10bfloat16_tEfN4cute5tupleIJNS7_1CILi64EEESA_NS9_ILi160EEEEEENS4_13DefaultFusionEJEEENS4_15FmhaFwdEpilogueIS6_fNS8_IJSA_SB_SA_EEEEEJEEEEEvNT_6ParamsE:
	.zero		2688


//--------------------- SYMBOLS --------------------------

	.type		.nv.reservedSmem.offset0,@object
	.size		.nv.reservedSmem.offset0,0x4
	.type		__assertfail,@function
